	.target	sm_90a

	.elftype	@"ET_EXEC"


//--------------------- .note.nv.tkinfo           --------------------------
	.section	.note.nv.tkinfo,"",@"SHT_NOTE"
	.sectionflags	@"SHF_NOTE_NV_TKINFO"
	.tkinfo
        /*0018*/ 	.word	0x00000002
        /*0030*/ 	.string	""
        /*0030*/ 	.string	"ptxas"
        /*0030*/ 	.string	"Cuda compilation tools, release 13.0, V13.0.88"
        /*0030*/ 	.string	"Build cuda_13.0.r13.0/compiler.36424714_0"
        /*0030*/ 	.string	"-v  -suppress-debug-info  -lineinfo  -arch sm_90a "



//--------------------- .note.nv.cuinfo           --------------------------
	.section	.note.nv.cuinfo,"",@"SHT_NOTE"
	.sectionflags	@"SHF_NOTE_NV_CUINFO"
        /*0018*/ 	.short	0x0002
        /*001a*/ 	.short	0x005a
        /*001c*/ 	.short	0x0082
	.zero		2


//--------------------- .nv.info                  --------------------------
	.section	.nv.info,"",@"SHT_CUDA_INFO"
	.align	4


	//----- nvinfo : EIATTR_REGCOUNT
	.align		4
        /*0000*/ 	.byte	0x04, 0x2f
        /*0002*/ 	.short	(.L_1 - .L_0)
	.align		4
.L_0:
        /*0004*/ 	.word	index@(gluon_wgmma)
        /*0008*/ 	.word	0x0000003a


	//----- nvinfo : EIATTR_FRAME_SIZE
	.align		4
.L_1:
        /*000c*/ 	.byte	0x04, 0x11
        /*000e*/ 	.short	(.L_3 - .L_2)
	.align		4
.L_2:
        /*0010*/ 	.word	index@(gluon_wgmma)
        /*0014*/ 	.word	0x00000000


	//----- nvinfo : EIATTR_MIN_STACK_SIZE
	.align		4
.L_3:
        /*0018*/ 	.byte	0x04, 0x12
        /*001a*/ 	.short	(.L_5 - .L_4)
	.align		4
.L_4:
        /*001c*/ 	.word	index@(gluon_wgmma)
        /*0020*/ 	.word	0x00000000
.L_5:


//--------------------- .nv.compat                --------------------------
	.section	.nv.compat,"",@"SHT_CUDA_COMPAT_INFO"
	.align	4
        /*0000*/ 	.byte	0x02, 0x09, 0x01, 0x00, 0x02, 0x02, 0x04, 0x00, 0x02, 0x05, 0x05, 0x00, 0x03, 0x07, 0x01, 0x01
        /*0010*/ 	.byte	0x02, 0x03, 0x03, 0x00, 0x02, 0x06, 0x01, 0x00, 0x04, 0x0b, 0x08, 0x00, 0x00, 0x00, 0x00, 0x00
        /*0020*/ 	.byte	0x00, 0x00, 0x00, 0x00


//--------------------- .nv.info.gluon_wgmma      --------------------------
	.section	.nv.info.gluon_wgmma,"",@"SHT_CUDA_INFO"
	.sectionflags	@""
	.align	4


	//----- nvinfo : EIATTR_CUDA_API_VERSION
	.align		4
        /*0000*/ 	.byte	0x04, 0x37
        /*0002*/ 	.short	(.L_7 - .L_6)
.L_6:
        /*0004*/ 	.word	0x00000082


	//----- nvinfo : EIATTR_KPARAM_INFO
	.align		4
.L_7:
        /*0008*/ 	.byte	0x04, 0x17
        /*000a*/ 	.short	(.L_9 - .L_8)
.L_8:
        /*000c*/ 	.word	0x00000000
        /*0010*/ 	.short	0x000a
        /*0012*/ 	.short	0x0048
        /*0014*/ 	.byte	0x00, 0xf4, 0x21, 0x00


	//----- nvinfo : EIATTR_KPARAM_INFO
	.align		4
.L_9:
        /*0018*/ 	.byte	0x04, 0x17
        /*001a*/ 	.short	(.L_11 - .L_10)
.L_10:
        /*001c*/ 	.word	0x00000000
        /*0020*/ 	.short	0x0009
        /*0022*/ 	.short	0x0040
        /*0024*/ 	.byte	0x00, 0xf4, 0x21, 0x00


	//----- nvinfo : EIATTR_KPARAM_INFO
	.align		4
.L_11:
        /*0028*/ 	.byte	0x04, 0x17
        /*002a*/ 	.short	(.L_13 - .L_12)
.L_12:
        /*002c*/ 	.word	0x00000000
        /*0030*/ 	.short	0x0008
        /*0032*/ 	.short	0x0038
        /*0034*/ 	.byte	0x00, 0xf0, 0x21, 0x00


	//----- nvinfo : EIATTR_KPARAM_INFO
	.align		4
.L_13:
        /*0038*/ 	.byte	0x04, 0x17
        /*003a*/ 	.short	(.L_15 - .L_14)
.L_14:
        /*003c*/ 	.word	0x00000000
        /*0040*/ 	.short	0x0007
        /*0042*/ 	.short	0x0030
        /*0044*/ 	.byte	0x00, 0xf0, 0x21, 0x00


	//----- nvinfo : EIATTR_KPARAM_INFO
	.align		4
.L_15:
        /*0048*/ 	.byte	0x04, 0x17
        /*004a*/ 	.short	(.L_17 - .L_16)
.L_16:
        /*004c*/ 	.word	0x00000000
        /*0050*/ 	.short	0x0006
        /*0052*/ 	.short	0x0028
        /*0054*/ 	.byte	0x00, 0xf0, 0x21, 0x00


	//----- nvinfo : EIATTR_KPARAM_INFO
	.align		4
.L_17:
        /*0058*/ 	.byte	0x04, 0x17
        /*005a*/ 	.short	(.L_19 - .L_18)
.L_18:
        /*005c*/ 	.word	0x00000000
        /*0060*/ 	.short	0x0005
        /*0062*/ 	.short	0x0020
        /*0064*/ 	.byte	0x00, 0xf0, 0x11, 0x00


	//----- nvinfo : EIATTR_KPARAM_INFO
	.align		4
.L_19:
        /*0068*/ 	.byte	0x04, 0x17
        /*006a*/ 	.short	(.L_21 - .L_20)
.L_20:
        /*006c*/ 	.word	0x00000000
        /*0070*/ 	.short	0x0004
        /*0072*/ 	.short	0x001c
        /*0074*/ 	.byte	0x00, 0xf0, 0x11, 0x00


	//----- nvinfo : EIATTR_KPARAM_INFO
	.align		4
.L_21:
        /*0078*/ 	.byte	0x04, 0x17
        /*007a*/ 	.short	(.L_23 - .L_22)
.L_22:
        /*007c*/ 	.word	0x00000000
        /*0080*/ 	.short	0x0003
        /*0082*/ 	.short	0x0018
        /*0084*/ 	.byte	0x00, 0xf0, 0x11, 0x00


	//----- nvinfo : EIATTR_KPARAM_INFO
	.align		4
.L_23:
        /*0088*/ 	.byte	0x04, 0x17
        /*008a*/ 	.short	(.L_25 - .L_24)
.L_24:
        /*008c*/ 	.word	0x00000000
        /*0090*/ 	.short	0x0002
        /*0092*/ 	.short	0x0010
        /*0094*/ 	.byte	0x00, 0xf4, 0x21, 0x00


	//----- nvinfo : EIATTR_KPARAM_INFO
	.align		4
.L_25:
        /*0098*/ 	.byte	0x04, 0x17
        /*009a*/ 	.short	(.L_27 - .L_26)
.L_26:
        /*009c*/ 	.word	0x00000000
        /*00a0*/ 	.short	0x0001
        /*00a2*/ 	.short	0x0008
        /*00a4*/ 	.byte	0x00, 0xf4, 0x21, 0x00


	//----- nvinfo : EIATTR_KPARAM_INFO
	.align		4
.L_27:
        /*00a8*/ 	.byte	0x04, 0x17
        /*00aa*/ 	.short	(.L_29 - .L_28)
.L_28:
        /*00ac*/ 	.word	0x00000000
        /*00b0*/ 	.short	0x0000
        /*00b2*/ 	.short	0x0000
        /*00b4*/ 	.byte	0x00, 0xf4, 0x21, 0x00


	//----- nvinfo : EIATTR_SPARSE_MMA_MASK
	.align		4
.L_29:
        /*00b8*/ 	.byte	0x03, 0x50
        /*00ba*/ 	.short	0x0000


	//----- nvinfo : EIATTR_MAXREG_COUNT
	.align		4
        /*00bc*/ 	.byte	0x03, 0x1b
        /*00be*/ 	.short	0x00ff


	//----- nvinfo : EIATTR_NUM_BARRIERS
	.align		4
        /*00c0*/ 	.byte	0x02, 0x4c
        /*00c2*/ 	.byte	0x01
	.zero		1


	//----- nvinfo : EIATTR_MERCURY_ISA_VERSION
	.align		4
        /*00c4*/ 	.byte	0x03, 0x5f
        /*00c6*/ 	.short	0x0101


	//----- nvinfo : EIATTR_INT_WARP_WIDE_INSTR_OFFSETS
	.align		4
        /*00c8*/ 	.byte	0x04, 0x31
        /*00ca*/ 	.short	(.L_31 - .L_30)


	//   ....[0]....
.L_30:
        /*00cc*/ 	.word	0x00001320


	//   ....[1]....
        /*00d0*/ 	.word	0x00001340


	//   ....[2]....
        /*00d4*/ 	.word	0x000013f0


	//   ....[3]....
        /*00d8*/ 	.word	0x000016c0


	//   ....[4]....
        /*00dc*/ 	.word	0x000016d0


	//   ....[5]....
        /*00e0*/ 	.word	0x00001740


	//   ....[6]....
        /*00e4*/ 	.word	0x00001750


	//   ....[7]....
        /*00e8*/ 	.word	0x00001d10


	//   ....[8]....
        /*00ec*/ 	.word	0x00001d20


	//----- nvinfo : EIATTR_COOP_GROUP_MASK_REGIDS
	.align		4
.L_31:
        /*00f0*/ 	.byte	0x04, 0x29
        /*00f2*/ 	.short	(.L_33 - .L_32)


	//   ....[0]....
.L_32:
        /*00f4*/ 	.word	0xffffffff


	//   ....[1]....
        /*00f8*/ 	.word	0xffffffff


	//   ....[2]....
        /*00fc*/ 	.word	0xffffffff


	//----- nvinfo : EIATTR_COOP_GROUP_INSTR_OFFSETS
	.align		4
.L_33:
        /*0100*/ 	.byte	0x04, 0x28
        /*0102*/ 	.short	(.L_35 - .L_34)


	//   ....[0]....
.L_34:
        /*0104*/ 	.word	0x00000150


	//   ....[1]....
        /*0108*/ 	.word	0x00000700


	//   ....[2]....
        /*010c*/ 	.word	0x00000cf0


	//----- nvinfo : EIATTR_MBARRIER_INSTR_OFFSETS
	.align		4
.L_35:
        /*0110*/ 	.byte	0x04, 0x39
        /*0112*/ 	.short	(.L_37 - .L_36)


	//   ....[0]....
.L_36:
        /*0114*/ 	.word	0x00001490
        /*0118*/ 	.word	0x000000ff
        /*011c*/ 	.word	0x0000c000
        /*0120*/ 	.short	0x0100
        /*0122*/ 	.byte	0x14
	.zero		1


	//   ....[1]....
        /*0124*/ 	.word	0x000014d0
        /*0128*/ 	.word	0x000000ff
        /*012c*/ 	.word	0x0000c008
        /*0130*/ 	.short	0x0100
        /*0132*/ 	.byte	0x14
	.zero		1


	//   ....[2]....
        /*0134*/ 	.word	0x00001800
        /*0138*/ 	.word	0x000000ff
        /*013c*/ 	.word	0x0000c000
        /*0140*/ 	.short	0x010a
        /*0142*/ 	.byte	0x12
	.zero		1


	//   ....[3]....
        /*0144*/ 	.word	0x00001b80
        /*0148*/ 	.word	0x000000ff
        /*014c*/ 	.word	0x0000c000
        /*0150*/ 	.short	0x0108
        /*0152*/ 	.byte	0x14
	.zero		1


	//   ....[4]....
        /*0154*/ 	.word	0x00001ca0
        /*0158*/ 	.word	0x000000ff
        /*015c*/ 	.word	0x0000c008
        /*0160*/ 	.short	0x0108
        /*0162*/ 	.byte	0x14
	.zero		1


	//   ....[5]....
        /*0164*/ 	.word	0x00001dd0
        /*0168*/ 	.word	0x000000ff
        /*016c*/ 	.word	0x0000c000
        /*0170*/ 	.short	0x010a
        /*0172*/ 	.byte	0x12
	.zero		1


	//----- nvinfo : EIATTR_NUM_MBARRIERS
	.align		4
.L_37:
        /*0174*/ 	.byte	0x03, 0x38
        /*0176*/ 	.short	0x0002


	//----- nvinfo : EIATTR_EXIT_INSTR_OFFSETS
	.align		4
        /*0178*/ 	.byte	0x04, 0x1c
        /*017a*/ 	.short	(.L_39 - .L_38)


	//   ....[0]....
.L_38:
        /*017c*/ 	.word	0x00001dc0


	//----- nvinfo : EIATTR_REQNTID
	.align		4
.L_39:
        /*0180*/ 	.byte	0x04, 0x10
        /*0182*/ 	.short	(.L_41 - .L_40)
.L_40:
        /*0184*/ 	.word	0x00000100
        /*0188*/ 	.word	0x00000001
        /*018c*/ 	.word	0x00000001


	//----- nvinfo : EIATTR_CRS_STACK_SIZE
	.align		4
.L_41:
        /*0190*/ 	.byte	0x04, 0x1e
        /*0192*/ 	.short	(.L_43 - .L_42)
.L_42:
        /*0194*/ 	.word	0x00000000


	//----- nvinfo : EIATTR_CBANK_PARAM_SIZE
	.align		4
.L_43:
        /*0198*/ 	.byte	0x03, 0x19
        /*019a*/ 	.short	0x0050


	//----- nvinfo : EIATTR_PARAM_CBANK
	.align		4
        /*019c*/ 	.byte	0x04, 0x0a
        /*019e*/ 	.short	(.L_45 - .L_44)
	.align		4
.L_44:
        /*01a0*/ 	.word	index@(.nv.constant0.gluon_wgmma)
        /*01a4*/ 	.short	0x0210
        /*01a6*/ 	.short	0x0050


	//----- nvinfo : EIATTR_SW_WAR
	.align		4
.L_45:
        /*01a8*/ 	.byte	0x04, 0x36
        /*01aa*/ 	.short	(.L_47 - .L_46)
.L_46:
        /*01ac*/ 	.word	0x00000008
.L_47:


//--------------------- .nv.callgraph             --------------------------
	.section	.nv.callgraph,"",@"SHT_CUDA_CALLGRAPH"
	.align	4
	.sectionentsize	8
	.align		4
        /*0000*/ 	.word	0x00000000
	.align		4
        /*0004*/ 	.word	0xffffffff
	.align		4
        /*0008*/ 	.word	0x00000000
	.align		4
        /*000c*/ 	.word	0xfffffffe
	.align		4
        /*0010*/ 	.word	0x00000000
	.align		4
        /*0014*/ 	.word	0xfffffffd
	.align		4
        /*0018*/ 	.word	0x00000000
	.align		4
        /*001c*/ 	.word	0xfffffffc


//--------------------- .text.gluon_wgmma         --------------------------
	.section	.text.gluon_wgmma,"ax",@progbits
	.align	128
        .global         gluon_wgmma
        .type           gluon_wgmma,@function
        .size           gluon_wgmma,(.L_x_52 - gluon_wgmma)
        .other          gluon_wgmma,@"STO_CUDA_ENTRY STV_DEFAULT"
gluon_wgmma:
.text.gluon_wgmma:
[----:B------:R-:W-:Y:S01]  /*0000*/  LDC R1, c[0x0][0x28] ;  /* 0x00000a00ff017b82 */ /* 0x000fe20000000800 */
[----:B------:R-:W1:Y:S07]  /*0010*/  S2R R0, SR_TID.X ;  /* 0x0000000000007919 */ /* 0x000e6e0000002100 */
[----:B------:R-:W2:Y:S01]  /*0020*/  S2UR UR4, SR_CgaCtaId ;  /* 0x00000000000479c3 */ /* 0x000ea20000008800 */
[----:B------:R-:W-:Y:S01]  /*0030*/  UMOV UR20, 0x400 ;  /* 0x0000040000147882 */ /* 0x000fe20000000000 */
[----:B------:R-:W-:Y:S01]  /*0040*/  ULDC UR6, c[0x0][0xc] ;  /* 0x0000030000067ab9 */ /* 0x000fe20000000800 */
[----:B------:R-:W-:Y:S01]  /*0050*/  ULDC.64 UR26, c[0x0][0x250] ;  /* 0x00009400001a7ab9 */ /* 0x000fe20000000a00 */
[----:B------:R-:W-:Y:S04]  /*0060*/  BSSY B0, `(.L_x_0) ;  /* 0x000001f000007945 */ /* 0x000fe80003800000 */
[----:B------:R-:W3:Y:S08]  /*0070*/  LDC R2, c[0x0][0x228] ;  /* 0x00008a00ff027b82 */ /* 0x000ef00000000800 */
[----:B------:R-:W4:Y:S08]  /*0080*/  LDC R8, c[0x0][0x230] ;  /* 0x00008c00ff087b82 */ /* 0x000f300000000800 */
[----:B------:R-:W-:Y:S01]  /*0090*/  S2UR UR32, SR_CTAID.Y ;  /* 0x00000000002079c3 */ /* 0x000fe20000002600 */
[----:B--2---:R-:W-:-:S03]  /*00a0*/  ULEA UR20, UR4, UR20, 0x18 ;  /* 0x0000001404147291 */ /* 0x004fc6000f8ec03f */
[----:B------:R-:W-:Y:S01]  /*00b0*/  ULDC UR4, c[0x0][0x10] ;  /* 0x0000040000047ab9 */ /* 0x000fe20000000800 */
[----:B-1----:R-:W-:-:S03]  /*00c0*/  LOP3.LUT R6, R0, 0xff, RZ, 0xc0, !PT ;  /* 0x000000ff00067812 */ /* 0x002fc600078ec0ff */
[----:B------:R-:W1:Y:S01]  /*00d0*/  S2UR UR5, SR_CTAID.Z ;  /* 0x00000000000579c3 */ /* 0x000e620000002700 */
[----:B---3--:R-:W-:Y:S01]  /*00e0*/  VIADD R2, R2, 0xffffffff ;  /* 0xffffffff02027836 */ /* 0x008fe20000000000 */
[C---:B------:R-:W-:Y:S02]  /*00f0*/  ISETP.GE.U32.AND P0, PT, R6.reuse, 0x20, PT ;  /* 0x000000200600780c */ /* 0x040fe40003f06070 */
[C---:B------:R-:W-:Y:S02]  /*0100*/  ISETP.NE.U32.AND P2, PT, R6.reuse, RZ, PT ;  /* 0x000000ff0600720c */ /* 0x040fe40003f45070 */
[----:B------:R-:W-:Y:S02]  /*0110*/  LEA R11, R6, UR20, 0x2 ;  /* 0x00000014060b7c11 */ /* 0x000fe4000f8e10ff */
[----:B------:R-:W2:Y:S01]  /*0120*/  S2UR UR33, SR_CTAID.X ;  /* 0x00000000002179c3 */ /* 0x000ea20000002500 */
[----:B----4-:R-:W-:-:S06]  /*0130*/  VIADD R9, R8, 0xffffffff ;  /* 0xffffffff08097836 */ /* 0x010fcc0000000000 */
[----:B------:R3:W-:Y:S01]  /*0140*/  @!P0 STS [R11], RZ ;  /* 0x000000ff0b008388 */ /* 0x0007e20000000800 */
[----:B------:R-:W-:-:S03]  /*0150*/  NOP ;  /* 0x0000000000007918 */ /* 0x000fc60000000000 */
[----:B------:R3:W-:Y:S01]  /*0160*/  @!P2 STS [UR20+0x24], R2 ;  /* 0x00002402ff00a988 */ /* 0x0007e20008000814 */
[----:B-1----:R-:W-:-:S03]  /*0170*/  UIMAD UR4, UR5, UR4, UR32 ;  /* 0x00000004050472a4 */ /* 0x002fc6000f8e0220 */
[----:B------:R3:W-:Y:S01]  /*0180*/  @!P2 STS [UR20+0x20], R9 ;  /* 0x00002009ff00a988 */ /* 0x0007e20008000814 */
[----:B--2---:R-:W-:-:S04]  /*0190*/  UIMAD UR4, UR4, UR6, UR33 ;  /* 0x00000006040472a4 */ /* 0x004fc8000f8e0221 */
[----:B------:R-:W-:-:S03]  /*01a0*/  UIMAD UR5, UR4, 0x180, URZ ;  /* 0x00000180040578a4 */ /* 0x000fc6000f8e023f */
[----:B------:R-:W-:Y:S01]  /*01b0*/  UMOV UR4, URZ ;  /* 0x0000003f00047c82 */ /* 0x000fe20008000000 */
[----:B------:R-:W-:-:S04]  /*01c0*/  UIADD3 UR22, UP0, UR5, UR26, URZ ;  /* 0x0000001a05167290 */ /* 0x000fc8000ff1e03f */
[----:B------:R-:W-:Y:S01]  /*01d0*/  ULEA.HI.X.SX32 UR23, UR5, UR27, 0x1, UP0 ;  /* 0x0000001b05177291 */ /* 0x000fe200080f0e3f */
[----:B---3--:R-:W-:Y:S11]  /*01e0*/  @P2 BRA `(.L_x_1) ;  /* 0x0000000000182947 */ /* 0x008ff60003800000 */
[----:B------:R-:W1:Y:S01]  /*01f0*/  LDS R3, [UR20+0x8] ;  /* 0x00000814ff037984 */ /* 0x000e620008000800 */
[----:B------:R-:W2:Y:S01]  /*0200*/  LDC.64 R12, c[0x0][0x210] ;  /* 0x00008400ff0c7b82 */ /* 0x000ea20000000a00 */
[----:B------:R-:W-:Y:S02]  /*0210*/  IMAD.MOV.U32 R4, RZ, RZ, 0x70 ;  /* 0x00000070ff047424 */ /* 0x000fe400078e00ff */
[----:B--2---:R2:W-:Y:S03]  /*0220*/  STS.64 [UR20], R12 ;  /* 0x0000000cff007988 */ /* 0x0045e60008000a14 */
[----:B-1----:R-:W-:-:S05]  /*0230*/  LOP3.LUT R3, R3, 0x10, R4, 0xd8, !PT ;  /* 0x0000001003037812 */ /* 0x002fca00078ed804 */
[----:B------:R2:W-:Y:S02]  /*0240*/  STS [UR20+0x8], R3 ;  /* 0x00000803ff007988 */ /* 0x0005e40008000814 */
.L_x_1:
[----:B------:R-:W-:Y:S05]  /*0250*/  BSYNC B0 ;  /* 0x0000000000007941 */ /* 0x000fea0003800000 */
.L_x_0:
[----:B------:R-:W-:Y:S04]  /*0260*/  BSSY B0, `(.L_x_2) ;  /* 0x000000a000007945 */ /* 0x000fe80003800000 */
[----:B------:R-:W-:Y:S05]  /*0270*/  @P2 BRA `(.L_x_3) ;  /* 0x0000000000202947 */ /* 0x000fea0003800000 */
[----:B--2---:R-:W1:Y:S01]  /*0280*/  LDS R3, [UR20+0x34] ;  /* 0x00003414ff037984 */ /* 0x004e620008000800 */
[----:B------:R-:W-:Y:S02]  /*0290*/  IMAD.MOV.U32 R4, RZ, RZ, 0x3f000000 ;  /* 0x3f000000ff047424 */ /* 0x000fe400078e00ff */
[----:B------:R-:W-:Y:S01]  /*02a0*/  @!P2 IMAD.MOV.U32 R5, RZ, RZ, 0x3f ;  /* 0x0000003fff05a424 */ /* 0x000fe200078e00ff */
[----:B------:R-:W2:Y:S02]  /*02b0*/  @!P2 LDS R10, [UR20+0x38] ;  /* 0x00003814ff0aa984 */ /* 0x000ea40008000800 */
[----:B-1----:R-:W-:Y:S02]  /*02c0*/  LOP3.LUT R3, R3, 0xff000000, R4, 0xb8, !PT ;  /* 0xff00000003037812 */ /* 0x002fe400078eb804 */
[----:B--2---:R-:W-:-:S03]  /*02d0*/  @!P2 LOP3.LUT R4, R10, 0xff, R5, 0xb8, !PT ;  /* 0x000000ff0a04a812 */ /* 0x004fc600078eb805 */
[----:B------:R1:W-:Y:S04]  /*02e0*/  STS [UR20+0x34], R3 ;  /* 0x00003403ff007988 */ /* 0x0003e80008000814 */
[----:B------:R1:W-:Y:S02]  /*02f0*/  @!P2 STS [UR20+0x38], R4 ;  /* 0x00003804ff00a988 */ /* 0x0003e40008000814 */
.L_x_3:
[----:B------:R-:W-:Y:S05]  /*0300*/  BSYNC B0 ;  /* 0x0000000000007941 */ /* 0x000fea0003800000 */
.L_x_2:
[----:B------:R-:W-:Y:S04]  /*0310*/  BSSY B0, `(.L_x_4) ;  /* 0x000000e000007945 */ /* 0x000fe80003800000 */
[----:B------:R-:W-:Y:S05]  /*0320*/  @P2 BRA `(.L_x_5) ;  /* 0x0000000000302947 */ /* 0x000fea0003800000 */
[----:B-1----:R-:W1:Y:S01]  /*0330*/  LDS R4, [UR20+0x34] ;  /* 0x00003414ff047984 */ /* 0x002e620008000800 */
[----:B--2---:R-:W2:Y:S03]  /*0340*/  LDC.64 R12, c[0x0][0x238] ;  /* 0x00008e00ff0c7b82 */ /* 0x004ea60000000a00 */
[----:B------:R-:W3:Y:S01]  /*0350*/  LDS R3, [UR20+0x1c] ;  /* 0x00001c14ff037984 */ /* 0x000ee20008000800 */
[C---:B--2---:R-:W-:Y:S01]  /*0360*/  SHF.L.U64.HI R10, R12.reuse, 0x1, R13 ;  /* 0x000000010c0a7819 */ /* 0x044fe2000001020d */
[----:B------:R-:W-:-:S03]  /*0370*/  IMAD.SHL.U32 R5, R12, 0x2, RZ ;  /* 0x000000020c057824 */ /* 0x000fc600078e00ff */
[--C-:B------:R-:W-:Y:S02]  /*0380*/  SHF.R.U32.HI R12, RZ, 0x4, R10.reuse ;  /* 0x00000004ff0c7819 */ /* 0x100fe4000001160a */
[----:B------:R-:W-:-:S05]  /*0390*/  SHF.R.U64 R5, R5, 0x4, R10 ;  /* 0x0000000405057819 */ /* 0x000fca000000120a */
[----:B------:R4:W-:Y:S01]  /*03a0*/  STS [UR20+0xc], R5 ;  /* 0x00000c05ff007988 */ /* 0x0009e20008000814 */
[----:B-1----:R-:W-:Y:S02]  /*03b0*/  LOP3.LUT R4, R4, 0x7, RZ, 0xb8, !PT ;  /* 0x0000000704047812 */ /* 0x002fe400078eb8ff */
[----:B---3--:R-:W-:-:S03]  /*03c0*/  LOP3.LUT R3, R3, 0xf, R12, 0xb8, !PT ;  /* 0x0000000f03037812 */ /* 0x008fc600078eb80c */
[----:B------:R4:W-:Y:S04]  /*03d0*/  STS [UR20+0x34], R4 ;  /* 0x00003404ff007988 */ /* 0x0009e80008000814 */
[----:B------:R4:W-:Y:S02]  /*03e0*/  STS [UR20+0x1c], R3 ;  /* 0x00001c03ff007988 */ /* 0x0009e40008000814 */
.L_x_5:
[----:B------:R-:W-:Y:S05]  /*03f0*/  BSYNC B0 ;  /* 0x0000000000007941 */ /* 0x000fea0003800000 */
.L_x_4:
[----:B------:R-:W-:Y:S04]  /*0400*/  BSSY B1, `(.L_x_6) ;  /* 0x000001a000017945 */ /* 0x000fe80003800000 */
[----:B------:R-:W-:Y:S04]  /*0410*/  BSSY B0, `(.L_x_7) ;  /* 0x0000015000007945 */ /* 0x000fe80003800000 */
[----:B------:R-:W-:Y:S05]  /*0420*/  @P2 BRA `(.L_x_8) ;  /* 0x0000000000202947 */ /* 0x000fea0003800000 */
[----:B-12-4-:R-:W1:Y:S02]  /*0430*/  LDS R3, [UR20+0x34] ;  /* 0x00003414ff037984 */ /* 0x016e640008000800 */
[----:B-1----:R-:W-:-:S05]  /*0440*/  LOP3.LUT R3, R3, 0x38, RZ, 0xb8, !PT ;  /* 0x0000003803037812 */ /* 0x002fca00078eb8ff */
[----:B------:R1:W-:Y:S01]  /*0450*/  STS [UR20+0x34], R3 ;  /* 0x00003403ff007988 */ /* 0x0003e20008000814 */
[----:B------:R-:W-:Y:S05]  /*0460*/  @P2 BRA `(.L_x_9) ;  /* 0x0000000000202947 */ /* 0x000fea0003800000 */
[----:B-1----:R-:W1:Y:S01]  /*0470*/  LDS R3, [UR20+0x8] ;  /* 0x00000814ff037984 */ /* 0x002e620008000800 */
[----:B------:R-:W-:-:S05]  /*0480*/  IMAD.MOV.U32 R4, RZ, RZ, 0x780 ;  /* 0x00000780ff047424 */ /* 0x000fca00078e00ff */
[----:B-1----:R-:W-:-:S05]  /*0490*/  LOP3.LUT R3, R3, 0x500, R4, 0xd8, !PT ;  /* 0x0000050003037812 */ /* 0x002fca00078ed804 */
[----:B------:R3:W-:Y:S02]  /*04a0*/  STS [UR20+0x8], R3 ;  /* 0x00000803ff007988 */ /* 0x0007e40008000814 */
.L_x_8:
[----:B------:R-:W-:Y:S05]  /*04b0*/  @P2 BRA `(.L_x_10) ;  /* 0x0000000000282947 */ /* 0x000fea0003800000 */
[----:B-1234-:R-:W1:Y:S02]  /*04c0*/  LDS R3, [UR20+0x8] ;  /* 0x00000814ff037984 */ /* 0x01ee640008000800 */
[----:B-1----:R-:W-:-:S05]  /*04d0*/  LOP3.LUT R3, R3, 0x1800, RZ, 0xb8, !PT ;  /* 0x0000180003037812 */ /* 0x002fca00078eb8ff */
[----:B------:R2:W-:Y:S02]  /*04e0*/  STS [UR20+0x8], R3 ;  /* 0x00000803ff007988 */ /* 0x0005e40008000814 */
.L_x_9:
[----:B------:R-:W-:Y:S05]  /*04f0*/  @P2 BREAK B0 ;  /* 0x0000000000002942 */ /* 0x000fea0003800000 */
[----:B------:R-:W-:Y:S05]  /*0500*/  @P2 BRA `(.L_x_11) ;  /* 0x0000000000242947 */ /* 0x000fea0003800000 */
[----:B------:R-:W3:Y:S01]  /*0510*/  LDS R4, [UR20+0x8] ;  /* 0x00000814ff047984 */ /* 0x000ee20008000800 */
[----:B-12---:R-:W-:-:S05]  /*0520*/  IMAD.MOV.U32 R3, RZ, RZ, 0x6000 ;  /* 0x00006000ff037424 */ /* 0x006fca00078e00ff */
[----:B---3--:R-:W-:-:S04]  /*0530*/  LOP3.LUT R3, R4, 0x6000, R3, 0xd8, !PT ;  /* 0x0000600004037812 */ /* 0x008fc800078ed803 */
[----:B------:R-:W-:-:S05]  /*0540*/  LOP3.LUT R3, R3, 0x400000, RZ, 0xb8, !PT ;  /* 0x0040000003037812 */ /* 0x000fca00078eb8ff */
[----:B------:R5:W-:Y:S02]  /*0550*/  STS [UR20+0x8], R3 ;  /* 0x00000803ff007988 */ /* 0x000be40008000814 */
.L_x_10:
[----:B------:R-:W-:Y:S05]  /*0560*/  BSYNC B0 ;  /* 0x0000000000007941 */ /* 0x000fea0003800000 */
.L_x_7:
[----:B-12345:R-:W1:Y:S02]  /*0570*/  @!P2 LDS R3, [UR20+0x8] ;  /* 0x00000814ff03a984 */ /* 0x03ee640008000800 */
[----:B-1----:R-:W-:-:S05]  /*0580*/  @!P2 LOP3.LUT R3, R3, 0x8000, RZ, 0xb8, !PT ;  /* 0x000080000303a812 */ /* 0x002fca00078eb8ff */
[----:B------:R3:W-:Y:S02]  /*0590*/  @!P2 STS [UR20+0x8], R3 ;  /* 0x00000803ff00a988 */ /* 0x0007e40008000814 */
.L_x_11:
[----:B------:R-:W-:Y:S05]  /*05a0*/  BSYNC B1 ;  /* 0x0000000000017941 */ /* 0x000fea0003800000 */
.L_x_6:
[----:B------:R-:W-:Y:S05]  /*05b0*/  WARPSYNC.ALL ;  /* 0x0000000000007948 */ /* 0x000fea0003800000 */
[----:B------:R-:W-:Y:S05]  /*05c0*/  @P0 BRA `(.L_x_12) ;  /* 0x0000000000280947 */ /* 0x000fea0003800000 */
[----:B-123--:R-:W1:Y:S01]  /*05d0*/  S2R R3, SR_LANEID ;  /* 0x0000000000037919 */ /* 0x00ee620000000000 */
[----:B------:R-:W-:Y:S05]  /*05e0*/  WARPSYNC.ALL ;  /* 0x0000000000007948 */ /* 0x000fea0003800000 */
[----:B-1----:R-:W-:-:S05]  /*05f0*/  IMAD.SHL.U32 R3, R3, 0x4, RZ ;  /* 0x0000000403037824 */ /* 0x002fca00078e00ff */
[----:B------:R-:W1:Y:S01]  /*0600*/  LDS R7, [R3+UR20] ;  /* 0x0000001403077984 */ /* 0x000e620008000800 */
[----:B------:R-:W-:-:S05]  /*0610*/  IADD3 R4, P1, R3, UR22, RZ ;  /* 0x0000001603047c10 */ /* 0x000fca000ff3e0ff */
[----:B------:R-:W-:-:S05]  /*0620*/  IMAD.X R5, RZ, RZ, UR23, P1 ;  /* 0x00000017ff057e24 */ /* 0x000fca00088e06ff */
[----:B-1----:R4:W5:Y:S01]  /*0630*/  ATOMG.E.EXCH.STRONG.GPU PT, RZ, [R4], R7 ;  /* 0x0000000704ff73a8 */ /* 0x00296200041ee100 */
[----:B------:R-:W-:-:S04]  /*0640*/  DEPBAR {5,4,3,2,1,0} ;  /* 0x0000003f0000791a */ /* 0x000fc80000000000 */
[----:B------:R4:W-:Y:S01]  /*0650*/  UTMACCTL.IV [UR22] ;  /* 0x00000000160079b9 */ /* 0x0009e20008000000 */
[----:B------:R-:W-:Y:S01]  /*0660*/  NOP ;  /* 0x0000000000007918 */ /* 0x000fe20000000000 */
.L_x_12:
[----:B------:R-:W-:Y:S05]  /*0670*/  @P0 BRA `(.L_x_13) ;  /* 0x00000000000c0947 */ /* 0x000fea0003800000 */
[----:B------:R0:W-:Y:S01]  /*0680*/  UTMACMDFLUSH ;  /* 0x00000000000079b7 */ /* 0x0001e20000000000 */
[----:B------:R-:W-:Y:S05]  /*0690*/  @P0 BRA `(.L_x_13) ;  /* 0x0000000000040947 */ /* 0x000fea0003800000 */
[----:B------:R-:W-:-:S04]  /*06a0*/  DEPBAR.LE SB0, 0x0 ;  /* 0x000080000000791a */ /* 0x000fc80000000000 */
.L_x_13:
[----:B------:R-:W-:Y:S05]  /*06b0*/  WARPSYNC.ALL ;  /* 0x0000000000007948 */ /* 0x000fea0003800000 */
[----:B-----5:R-:W-:Y:S06]  /*06c0*/  BAR.SYNC.DEFER_BLOCKING 0x0 ;  /* 0x0000000000007b1d */ /* 0x020fec0000010000 */
[----:B------:R-:W-:Y:S02]  /*06d0*/  BSSY B1, `(.L_x_14) ;  /* 0x000000b000017945 */ /* 0x000fe40003800000 */
[----:B------:R-:W-:Y:S06]  /*06e0*/  BAR.SYNC.DEFER_BLOCKING 0x0 ;  /* 0x0000000000007b1d */ /* 0x000fec0000010000 */
[----:B------:R5:W-:Y:S01]  /*06f0*/  @!P0 STS [R11], RZ ;  /* 0x000000ff0b008388 */ /* 0x000be20000000800 */
[----:B------:R-:W-:Y:S01]  /*0700*/  NOP ;  /* 0x0000000000007918 */ /* 0x000fe20000000000 */
[----:B------:R-:W-:Y:S05]  /*0710*/  @P2 BRA `(.L_x_15) ;  /* 0x0000000000182947 */ /* 0x000fea0003800000 */
[----:B-123--:R-:W1:Y:S01]  /*0720*/  LDS R3, [UR20+0x8] ;  /* 0x00000814ff037984 */ /* 0x00ee620008000800 */
[----:B------:R-:W2:Y:S01]  /*0730*/  LDC.64 R12, c[0x0][0x218] ;  /* 0x00008600ff0c7b82 */ /* 0x000ea20000000a00 */
[----:B----4-:R-:W-:Y:S02]  /*0740*/  IMAD.MOV.U32 R4, RZ, RZ, 0x70 ;  /* 0x00000070ff047424 */ /* 0x010fe400078e00ff */
[----:B--2---:R2:W-:Y:S03]  /*0750*/  STS.64 [UR20], R12 ;  /* 0x0000000cff007988 */ /* 0x0045e60008000a14 */
[----:B-1----:R-:W-:-:S05]  /*0760*/  LOP3.LUT R3, R3, 0x10, R4, 0xd8, !PT ;  /* 0x0000001003037812 */ /* 0x002fca00078ed804 */
[----:B------:R2:W-:Y:S02]  /*0770*/  STS [UR20+0x8], R3 ;  /* 0x00000803ff007988 */ /* 0x0005e40008000814 */
.L_x_15:
[----:B----4-:R-:W-:Y:S05]  /*0780*/  BSYNC B1 ;  /* 0x0000000000017941 */ /* 0x010fea0003800000 */
.L_x_14:
[----:B------:R-:W-:Y:S04]  /*0790*/  BSSY B2, `(.L_x_16) ;  /* 0x000000f000027945 */ /* 0x000fe80003800000 */
[----:B------:R-:W-:Y:S04]  /*07a0*/  BSSY B1, `(.L_x_17) ;  /* 0x000000c000017945 */ /* 0x000fe80003800000 */
[----:B------:R-:W-:Y:S05]  /*07b0*/  @P2 BRA `(.L_x_18) ;  /* 0x0000000000282947 */ /* 0x000fea0003800000 */
[----:B-123--:R-:W1:Y:S01]  /*07c0*/  LDS R3, [UR20+0x34] ;  /* 0x00003414ff037984 */ /* 0x00ee620008000800 */
[----:B------:R-:W-:Y:S01]  /*07d0*/  IMAD.MOV.U32 R4, RZ, RZ, 0x3f000000 ;  /* 0x3f000000ff047424 */ /* 0x000fe200078e00ff */
[----:B------:R-:W-:Y:S05]  /*07e0*/  @P2 BREAK B1 ;  /* 0x0000000000012942 */ /* 0x000fea0003800000 */
[----:B-1----:R-:W-:-:S05]  /*07f0*/  LOP3.LUT R3, R3, 0xff000000, R4, 0xb8, !PT ;  /* 0xff00000003037812 */ /* 0x002fca00078eb804 */
[----:B------:R1:W-:Y:S01]  /*0800*/  STS [UR20+0x34], R3 ;  /* 0x00003403ff007988 */ /* 0x0003e20008000814 */
[----:B------:R-:W-:Y:S05]  /*0810*/  @P2 BRA `(.L_x_19) ;  /* 0x0000000000182947 */ /* 0x000fea0003800000 */
[----:B------:R-:W2:Y:S01]  /*0820*/  LDS R4, [UR20+0x38] ;  /* 0x00003814ff047984 */ /* 0x000ea20008000800 */
[----:B-1----:R-:W-:-:S05]  /*0830*/  IMAD.MOV.U32 R3, RZ, RZ, 0x7f ;  /* 0x0000007fff037424 */ /* 0x002fca00078e00ff */
[----:B--2---:R-:W-:-:S05]  /*0840*/  LOP3.LUT R3, R4, 0xff, R3, 0xb8, !PT ;  /* 0x000000ff04037812 */ /* 0x004fca00078eb803 */
[----:B------:R4:W-:Y:S02]  /*0850*/  STS [UR20+0x38], R3 ;  /* 0x00003803ff007988 */ /* 0x0009e40008000814 */
.L_x_18:
[----:B------:R-:W-:Y:S05]  /*0860*/  BSYNC B1 ;  /* 0x0000000000017941 */ /* 0x000fea0003800000 */
.L_x_17:
[----:B------:R1:W-:Y:S02]  /*0870*/  @!P2 STS [UR20+0x20], R9 ;  /* 0x00002009ff00a988 */ /* 0x0003e40008000814 */
.L_x_19:
[----:B------:R-:W-:Y:S05]  /*0880*/  BSYNC B2 ;  /* 0x0000000000027941 */ /* 0x000fea0003800000 */
.L_x_16:
[----:B------:R-:W-:Y:S05]  /*0890*/  WARPSYNC.ALL ;  /* 0x0000000000007948 */ /* 0x000fea0003800000 */
[----:B-1234-:R-:W1:Y:S01]  /*08a0*/  LDC R3, c[0x0][0x22c] ;  /* 0x00008b00ff037b82 */ /* 0x01ee620000000800 */
[----:B------:R-:W-:Y:S01]  /*08b0*/  BSSY B2, `(.L_x_20) ;  /* 0x0000010000027945 */ /* 0x000fe20003800000 */
[----:B-1----:R-:W-:-:S05]  /*08c0*/  VIADD R3, R3, 0xffffffff ;  /* 0xffffffff03037836 */ /* 0x002fca0000000000 */
[----:B------:R1:W-:Y:S01]  /*08d0*/  @!P2 STS [UR20+0x24], R3 ;  /* 0x00002403ff00a988 */ /* 0x0003e20008000814 */
[----:B------:R-:W-:Y:S05]  /*08e0*/  @P2 BRA `(.L_x_21) ;  /* 0x0000000000302947 */ /* 0x000fea0003800000 */
[----:B------:R-:W2:Y:S01]  /*08f0*/  LDS R5, [UR20+0x34] ;  /* 0x00003414ff057984 */ /* 0x000ea20008000800 */
[----:B------:R-:W3:Y:S03]  /*0900*/  LDC.64 R12, c[0x0][0x240] ;  /* 0x00009000ff0c7b82 */ /* 0x000ee60000000a00 */
[----:B------:R-:W4:Y:S01]  /*0910*/  LDS R4, [UR20+0x1c] ;  /* 0x00001c14ff047984 */ /* 0x000f220008000800 */
[C---:B---3--:R-:W-:Y:S01]  /*0920*/  SHF.L.U64.HI R10, R12.reuse, 0x1, R13 ;  /* 0x000000010c0a7819 */ /* 0x048fe2000001020d */
[----:B------:R-:W-:-:S03]  /*0930*/  IMAD.SHL.U32 R7, R12, 0x2, RZ ;  /* 0x000000020c077824 */ /* 0x000fc600078e00ff */
[--C-:B------:R-:W-:Y:S02]  /*0940*/  SHF.R.U32.HI R9, RZ, 0x4, R10.reuse ;  /* 0x00000004ff097819 */ /* 0x100fe4000001160a */
[----:B------:R-:W-:-:S05]  /*0950*/  SHF.R.U64 R7, R7, 0x4, R10 ;  /* 0x0000000407077819 */ /* 0x000fca000000120a */
[----:B------:R3:W-:Y:S01]  /*0960*/  STS [UR20+0xc], R7 ;  /* 0x00000c07ff007988 */ /* 0x0007e20008000814 */
[----:B--2---:R-:W-:Y:S02]  /*0970*/  LOP3.LUT R5, R5, 0x7, RZ, 0xb8, !PT ;  /* 0x0000000705057812 */ /* 0x004fe400078eb8ff */
[----:B----4-:R-:W-:-:S03]  /*0980*/  LOP3.LUT R4, R4, 0xf, R9, 0xb8, !PT ;  /* 0x0000000f04047812 */ /* 0x010fc600078eb809 */
[----:B------:R3:W-:Y:S04]  /*0990*/  STS [UR20+0x34], R5 ;  /* 0x00003405ff007988 */ /* 0x0007e80008000814 */
[----:B------:R3:W-:Y:S02]  /*09a0*/  STS [UR20+0x1c], R4 ;  /* 0x00001c04ff007988 */ /* 0x0007e40008000814 */
.L_x_21:
[----:B------:R-:W-:Y:S05]  /*09b0*/  BSYNC B2 ;  /* 0x0000000000027941 */ /* 0x000fea0003800000 */
.L_x_20:
[----:B------:R-:W-:Y:S04]  /*09c0*/  BSSY B3, `(.L_x_22) ;  /* 0x000001a000037945 */ /* 0x000fe80003800000 */
[----:B------:R-:W-:Y:S04]  /*09d0*/  BSSY B2, `(.L_x_23) ;  /* 0x0000015000027945 */ /* 0x000fe80003800000 */
[----:B------:R-:W-:Y:S05]  /*09e0*/  @P2 BRA `(.L_x_24) ;  /* 0x0000000000202947 */ /* 0x000fea0003800000 */
[----:B---3--:R-:W2:Y:S02]  /*09f0*/  LDS R4, [UR20+0x34] ;  /* 0x00003414ff047984 */ /* 0x008ea40008000800 */
[----:B--2---:R-:W-:-:S05]  /*0a00*/  LOP3.LUT R4, R4, 0x38, RZ, 0xb8, !PT ;  /* 0x0000003804047812 */ /* 0x004fca00078eb8ff */
[----:B------:R2:W-:Y:S01]  /*0a10*/  STS [UR20+0x34], R4 ;  /* 0x00003404ff007988 */ /* 0x0005e20008000814 */
[----:B------:R-:W-:Y:S05]  /*0a20*/  @P2 BRA `(.L_x_25) ;  /* 0x0000000000202947 */ /* 0x000fea0003800000 */
[----:B--2---:R-:W2:Y:S01]  /*0a30*/  LDS R4, [UR20+0x8] ;  /* 0x00000814ff047984 */ /* 0x004ea20008000800 */
[----:B------:R-:W-:-:S05]  /*0a40*/  IMAD.MOV.U32 R5, RZ, RZ, 0x780 ;  /* 0x00000780ff057424 */ /* 0x000fca00078e00ff */
[----:B--2---:R-:W-:-:S05]  /*0a50*/  LOP3.LUT R4, R4, 0x500, R5, 0xd8, !PT ;  /* 0x0000050004047812 */ /* 0x004fca00078ed805 */
[----:B------:R2:W-:Y:S02]  /*0a60*/  STS [UR20+0x8], R4 ;  /* 0x00000804ff007988 */ /* 0x0005e40008000814 */
.L_x_24:
[----:B------:R-:W-:Y:S05]  /*0a70*/  @P2 BRA `(.L_x_26) ;  /* 0x0000000000282947 */ /* 0x000fea0003800000 */
[----:B--23--:R-:W2:Y:S02]  /*0a80*/  LDS R4, [UR20+0x8] ;  /* 0x00000814ff047984 */ /* 0x00cea40008000800 */
[----:B--2---:R-:W-:-:S05]  /*0a90*/  LOP3.LUT R4, R4, 0x1800, RZ, 0xb8, !PT ;  /* 0x0000180004047812 */ /* 0x004fca00078eb8ff */
[----:B------:R3:W-:Y:S02]  /*0aa0*/  STS [UR20+0x8], R4 ;  /* 0x00000804ff007988 */ /* 0x0007e40008000814 */
.L_x_25:
[----:B------:R-:W-:Y:S05]  /*0ab0*/  @P2 BREAK B2 ;  /* 0x0000000000022942 */ /* 0x000fea0003800000 */
[----:B------:R-:W-:Y:S05]  /*0ac0*/  @P2 BRA `(.L_x_27) ;  /* 0x0000000000242947 */ /* 0x000fea0003800000 */
[----:B--23--:R-:W2:Y:S01]  /*0ad0*/  LDS R4, [UR20+0x8] ;  /* 0x00000814ff047984 */ /* 0x00cea20008000800 */
[----:B------:R-:W-:-:S05]  /*0ae0*/  IMAD.MOV.U32 R5, RZ, RZ, 0x6000 ;  /* 0x00006000ff057424 */ /* 0x000fca00078e00ff */
[----:B--2---:R-:W-:-:S04]  /*0af0*/  LOP3.LUT R4, R4, 0x6000, R5, 0xd8, !PT ;  /* 0x0000600004047812 */ /* 0x004fc800078ed805 */
[----:B------:R-:W-:-:S05]  /*0b00*/  LOP3.LUT R4, R4, 0x400000, RZ, 0xb8, !PT ;  /* 0x0040000004047812 */ /* 0x000fca00078eb8ff */
[----:B------:R4:W-:Y:S02]  /*0b10*/  STS [UR20+0x8], R4 ;  /* 0x00000804ff007988 */ /* 0x0009e40008000814 */
.L_x_26:
[----:B------:R-:W-:Y:S05]  /*0b20*/  BSYNC B2 ;  /* 0x0000000000027941 */ /* 0x000fea0003800000 */
.L_x_23:
[----:B--234-:R-:W2:Y:S02]  /*0b30*/  @!P2 LDS R4, [UR20+0x8] ;  /* 0x00000814ff04a984 */ /* 0x01cea40008000800 */
[----:B--2---:R-:W-:-:S05]  /*0b40*/  @!P2 LOP3.LUT R4, R4, 0x8000, RZ, 0xb8, !PT ;  /* 0x000080000404a812 */ /* 0x004fca00078eb8ff */
[----:B------:R4:W-:Y:S02]  /*0b50*/  @!P2 STS [UR20+0x8], R4 ;  /* 0x00000804ff00a988 */ /* 0x0009e40008000814 */
.L_x_27:
[----:B------:R-:W-:Y:S05]  /*0b60*/  BSYNC B3 ;  /* 0x0000000000037941 */ /* 0x000fea0003800000 */
.L_x_22:
[----:B------:R-:W-:Y:S05]  /*0b70*/  WARPSYNC.ALL ;  /* 0x0000000000007948 */ /* 0x000fea0003800000 */
[----:B------:R-:W-:-:S04]  /*0b80*/  UIADD3 UR25, UR5, 0x80, URZ ;  /* 0x0000008005197890 */ /* 0x000fc8000fffe03f */
[----:B------:R-:W-:-:S04]  /*0b90*/  UIADD3 UR24, UP0, UR25, UR26, URZ ;  /* 0x0000001a19187290 */ /* 0x000fc8000ff1e03f */
[----:B------:R-:W-:Y:S01]  /*0ba0*/  ULEA.HI.X.SX32 UR25, UR25, UR27, 0x1, UP0 ;  /* 0x0000001b19197291 */ /* 0x000fe200080f0e3f */
[----:B------:R-:W-:Y:S11]  /*0bb0*/  @P0 BRA `(.L_x_28) ;  /* 0x0000000000280947 */ /* 0x000ff60003800000 */
[----:B--234-:R-:W2:Y:S01]  /*0bc0*/  S2R R4, SR_LANEID ;  /* 0x0000000000047919 */ /* 0x01cea20000000000 */
[----:B------:R-:W-:Y:S05]  /*0bd0*/  WARPSYNC.ALL ;  /* 0x0000000000007948 */ /* 0x000fea0003800000 */
[----:B--2---:R-:W-:-:S05]  /*0be0*/  IMAD.SHL.U32 R9, R4, 0x4, RZ ;  /* 0x0000000404097824 */ /* 0x004fca00078e00ff */
[----:B------:R-:W2:Y:S01]  /*0bf0*/  LDS R7, [R9+UR20] ;  /* 0x0000001409077984 */ /* 0x000ea20008000800 */
[----:B------:R-:W-:-:S05]  /*0c00*/  IADD3 R4, P1, R9, UR24, RZ ;  /* 0x0000001809047c10 */ /* 0x000fca000ff3e0ff */
[----:B------:R-:W-:-:S05]  /*0c10*/  IMAD.X R5, RZ, RZ, UR25, P1 ;  /* 0x00000019ff057e24 */ /* 0x000fca00088e06ff */
[----:B--2---:R2:W3:Y:S01]  /*0c20*/  ATOMG.E.EXCH.STRONG.GPU PT, RZ, [R4], R7 ;  /* 0x0000000704ff73a8 */ /* 0x0044e200041ee100 */
[----:B------:R-:W-:-:S04]  /*0c30*/  DEPBAR {5,4,3,2,1,0} ;  /* 0x0000003f0000791a */ /* 0x000fc80000000000 */
[----:B------:R2:W-:Y:S01]  /*0c40*/  UTMACCTL.IV [UR24] ;  /* 0x00000000180079b9 */ /* 0x0005e20008000000 */
[----:B------:R-:W-:Y:S01]  /*0c50*/  NOP ;  /* 0x0000000000007918 */ /* 0x000fe20000000000 */
.L_x_28:
[----:B------:R-:W-:Y:S05]  /*0c60*/  @P0 BRA `(.L_x_29) ;  /* 0x00000000000c0947 */ /* 0x000fea0003800000 */
[----:B------:R0:W-:Y:S01]  /*0c70*/  UTMACMDFLUSH ;  /* 0x00000000000079b7 */ /* 0x0001e20000000000 */
[----:B------:R-:W-:Y:S05]  /*0c80*/  @P0 BRA `(.L_x_29) ;  /* 0x0000000000040947 */ /* 0x000fea0003800000 */
[----:B------:R-:W-:-:S04]  /*0c90*/  DEPBAR.LE SB0, 0x0 ;  /* 0x000080000000791a */ /* 0x000fc80000000000 */
.L_x_29:
[----:B------:R-:W-:Y:S05]  /*0ca0*/  WARPSYNC.ALL ;  /* 0x0000000000007948 */ /* 0x000fea0003800000 */
[----:B---3--:R-:W-:Y:S06]  /*0cb0*/  BAR.SYNC.DEFER_BLOCKING 0x0 ;  /* 0x0000000000007b1d */ /* 0x008fec0000010000 */
[----:B------:R-:W-:Y:S02]  /*0cc0*/  BSSY B3, `(.L_x_30) ;  /* 0x000000b000037945 */ /* 0x000fe40003800000 */
[----:B------:R-:W-:Y:S06]  /*0cd0*/  BAR.SYNC.DEFER_BLOCKING 0x0 ;  /* 0x0000000000007b1d */ /* 0x000fec0000010000 */
[----:B------:R3:W-:Y:S01]  /*0ce0*/  @!P0 STS [R11], RZ ;  /* 0x000000ff0b008388 */ /* 0x0007e20000000800 */
[----:B------:R-:W-:Y:S01]  /*0cf0*/  NOP ;  /* 0x0000000000007918 */ /* 0x000fe20000000000 */
[----:B------:R-:W-:Y:S05]  /*0d00*/  @P2 BRA `(.L_x_31) ;  /* 0x0000000000182947 */ /* 0x000fea0003800000 */
[----:B--2-4-:R-:W2:Y:S01]  /*0d10*/  LDS R4, [UR20+0x8] ;  /* 0x00000814ff047984 */ /* 0x014ea20008000800 */
[----:B---3-5:R-:W3:Y:S01]  /*0d20*/  LDC.64 R10, c[0x0][0x220] ;  /* 0x00008800ff0a7b82 */ /* 0x028ee20000000a00 */
[----:B------:R-:W-:Y:S02]  /*0d30*/  IMAD.MOV.U32 R5, RZ, RZ, 0x70 ;  /* 0x00000070ff057424 */ /* 0x000fe400078e00ff */
[----:B---3--:R3:W-:Y:S03]  /*0d40*/  STS.64 [UR20], R10 ;  /* 0x0000000aff007988 */ /* 0x0087e60008000a14 */
[----:B--2---:R-:W-:-:S05]  /*0d50*/  LOP3.LUT R4, R4, 0x10, R5, 0xd8, !PT ;  /* 0x0000001004047812 */ /* 0x004fca00078ed805 */
[----:B------:R3:W-:Y:S02]  /*0d60*/  STS [UR20+0x8], R4 ;  /* 0x00000804ff007988 */ /* 0x0007e40008000814 */
.L_x_31:
[----:B--2---:R-:W-:Y:S05]  /*0d70*/  BSYNC B3 ;  /* 0x0000000000037941 */ /* 0x004fea0003800000 */
.L_x_30:
[----:B------:R-:W-:Y:S04]  /*0d80*/  BSSY B4, `(.L_x_32) ;  /* 0x0000011000047945 */ /* 0x000fe80003800000 */
[----:B------:R-:W-:Y:S04]  /*0d90*/  BSSY B3, `(.L_x_33) ;  /* 0x000000e000037945 */ /* 0x000fe80003800000 */
[----:B------:R-:W-:Y:S05]  /*0da0*/  @P2 BRA `(.L_x_34) ;  /* 0x0000000000242947 */ /* 0x000fea0003800000 */
[----:B---34-:R-:W2:Y:S01]  /*0db0*/  LDS R4, [UR20+0x34] ;  /* 0x00003414ff047984 */ /* 0x018ea20008000800 */
[----:B------:R-:W-:-:S05]  /*0dc0*/  IMAD.MOV.U32 R5, RZ, RZ, 0x3f000000 ;  /* 0x3f000000ff057424 */ /* 0x000fca00078e00ff */
[----:B--2---:R-:W-:-:S05]  /*0dd0*/  LOP3.LUT R4, R4, 0xff000000, R5, 0xb8, !PT ;  /* 0xff00000004047812 */ /* 0x004fca00078eb805 */
[----:B------:R2:W-:Y:S01]  /*0de0*/  STS [UR20+0x34], R4 ;  /* 0x00003404ff007988 */ /* 0x0005e20008000814 */
[----:B------:R-:W-:Y:S05]  /*0df0*/  @P2 BRA `(.L_x_35) ;  /* 0x00000000001c2947 */ /* 0x000fea0003800000 */
[----:B--2---:R-:W2:Y:S01]  /*0e00*/  LDS R4, [UR20+0x38] ;  /* 0x00003814ff047984 */ /* 0x004ea20008000800 */
[----:B------:R-:W-:-:S05]  /*0e10*/  IMAD.MOV.U32 R5, RZ, RZ, 0x3f ;  /* 0x0000003fff057424 */ /* 0x000fca00078e00ff */
[----:B--2---:R-:W-:-:S05]  /*0e20*/  LOP3.LUT R4, R4, 0xff, R5, 0xb8, !PT ;  /* 0x000000ff04047812 */ /* 0x004fca00078eb805 */
[----:B------:R2:W-:Y:S02]  /*0e30*/  STS [UR20+0x38], R4 ;  /* 0x00003804ff007988 */ /* 0x0005e40008000814 */
.L_x_34:
[----:B------:R-:W-:Y:S05]  /*0e40*/  @P2 BREAK B3 ;  /* 0x0000000000032942 */ /* 0x000fea0003800000 */
[----:B------:R-:W-:Y:S05]  /*0e50*/  @P2 BRA `(.L_x_36) ;  /* 0x00000000000c2947 */ /* 0x000fea0003800000 */
[----:B------:R1:W-:Y:S02]  /*0e60*/  STS [UR20+0x20], R3 ;  /* 0x00002003ff007988 */ /* 0x0003e40008000814 */
.L_x_35:
[----:B------:R-:W-:Y:S05]  /*0e70*/  BSYNC B3 ;  /* 0x0000000000037941 */ /* 0x000fea0003800000 */
.L_x_33:
[----:B------:R1:W-:Y:S02]  /*0e80*/  @!P2 STS [UR20+0x24], R2 ;  /* 0x00002402ff00a988 */ /* 0x0003e40008000814 */
.L_x_36:
[----:B------:R-:W-:Y:S05]  /*0e90*/  BSYNC B4 ;  /* 0x0000000000047941 */ /* 0x000fea0003800000 */
.L_x_32:
[----:B------:R-:W-:Y:S05]  /*0ea0*/  WARPSYNC.ALL ;  /* 0x0000000000007948 */ /* 0x000fea0003800000 */
[----:B------:R-:W-:Y:S04]  /*0eb0*/  BSSY B4, `(.L_x_37) ;  /* 0x000000e000047945 */ /* 0x000fe80003800000 */
[----:B------:R-:W-:Y:S05]  /*0ec0*/  @P2 BRA `(.L_x_38) ;  /* 0x0000000000302947 */ /* 0x000fea0003800000 */
[----:B-1----:R-:W1:Y:S01]  /*0ed0*/  LDS R3, [UR20+0x34] ;  /* 0x00003414ff037984 */ /* 0x002e620008000800 */
[----:B--234-:R-:W2:Y:S03]  /*0ee0*/  LDC.64 R4, c[0x0][0x248] ;  /* 0x00009200ff047b82 */ /* 0x01cea60000000a00 */
        /* <DEDUP_REMOVED lines=10> */
.L_x_38:
[----:B------:R-:W-:Y:S05]  /*0f90*/  BSYNC B4 ;  /* 0x0000000000047941 */ /* 0x000fea0003800000 */
.L_x_37:
[----:B------:R-:W-:Y:S04]  /*0fa0*/  BSSY B4, `(.L_x_39) ;  /* 0x000001a000047945 */ /* 0x000fe80003800000 */
[----:B------:R-:W-:Y:S04]  /*0fb0*/  BSSY B5, `(.L_x_40) ;  /* 0x0000015000057945 */ /* 0x000fe80003800000 */
[----:B------:R-:W-:Y:S05]  /*0fc0*/  @P2 BRA `(.L_x_41) ;  /* 0x0000000000202947 */ /* 0x000fea0003800000 */
[----:B-12---:R-:W1:Y:S02]  /*0fd0*/  LDS R2, [UR20+0x34] ;  /* 0x00003414ff027984 */ /* 0x006e640008000800 */
[----:B-1----:R-:W-:-:S05]  /*0fe0*/  LOP3.LUT R2, R2, 0x38, RZ, 0xb8, !PT ;  /* 0x0000003802027812 */ /* 0x002fca00078eb8ff */
[----:B------:R1:W-:Y:S01]  /*0ff0*/  STS [UR20+0x34], R2 ;  /* 0x00003402ff007988 */ /* 0x0003e20008000814 */
[----:B------:R-:W-:Y:S05]  /*1000*/  @P2 BRA `(.L_x_42) ;  /* 0x0000000000202947 */ /* 0x000fea0003800000 */
[----:B-1----:R-:W1:Y:S01]  /*1010*/  LDS R2, [UR20+0x8] ;  /* 0x00000814ff027984 */ /* 0x002e620008000800 */
[----:B------:R-:W-:-:S05]  /*1020*/  IMAD.MOV.U32 R3, RZ, RZ, 0x780 ;  /* 0x00000780ff037424 */ /* 0x000fca00078e00ff */
[----:B-1----:R-:W-:-:S05]  /*1030*/  LOP3.LUT R2, R2, 0x500, R3, 0xd8, !PT ;  /* 0x0000050002027812 */ /* 0x002fca00078ed803 */
[----:B------:R1:W-:Y:S02]  /*1040*/  STS [UR20+0x8], R2 ;  /* 0x00000802ff007988 */ /* 0x0003e40008000814 */
.L_x_41:
[----:B------:R-:W-:Y:S05]  /*1050*/  @P2 BRA `(.L_x_43) ;  /* 0x0000000000282947 */ /* 0x000fea0003800000 */
[----:B-12---:R-:W1:Y:S02]  /*1060*/  LDS R2, [UR20+0x8] ;  /* 0x00000814ff027984 */ /* 0x006e640008000800 */
[----:B-1----:R-:W-:-:S05]  /*1070*/  LOP3.LUT R2, R2, 0x1800, RZ, 0xb8, !PT ;  /* 0x0000180002027812 */ /* 0x002fca00078eb8ff */
[----:B------:R2:W-:Y:S02]  /*1080*/  STS [UR20+0x8], R2 ;  /* 0x00000802ff007988 */ /* 0x0005e40008000814 */
.L_x_42:
[----:B------:R-:W-:Y:S05]  /*1090*/  @P2 BREAK B5 ;  /* 0x0000000000052942 */ /* 0x000fea0003800000 */
[----:B------:R-:W-:Y:S05]  /*10a0*/  @P2 BRA `(.L_x_44) ;  /* 0x0000000000242947 */ /* 0x000fea0003800000 */
[----:B-12---:R-:W1:Y:S01]  /*10b0*/  LDS R2, [UR20+0x8] ;  /* 0x00000814ff027984 */ /* 0x006e620008000800 */
[----:B------:R-:W-:-:S05]  /*10c0*/  IMAD.MOV.U32 R3, RZ, RZ, 0x6000 ;  /* 0x00006000ff037424 */ /* 0x000fca00078e00ff */
[----:B-1----:R-:W-:-:S04]  /*10d0*/  LOP3.LUT R2, R2, 0x6000, R3, 0xd8, !PT ;  /* 0x0000600002027812 */ /* 0x002fc800078ed803 */
[----:B------:R-:W-:-:S05]  /*10e0*/  LOP3.LUT R2, R2, 0x400000, RZ, 0xb8, !PT ;  /* 0x0040000002027812 */ /* 0x000fca00078eb8ff */
[----:B------:R1:W-:Y:S02]  /*10f0*/  STS [UR20+0x8], R2 ;  /* 0x00000802ff007988 */ /* 0x0003e40008000814 */
.L_x_43:
[----:B------:R-:W-:Y:S05]  /*1100*/  BSYNC B5 ;  /* 0x0000000000057941 */ /* 0x000fea0003800000 */
.L_x_40:
[----:B-12---:R-:W1:Y:S02]  /*1110*/  @!P2 LDS R2, [UR20+0x8] ;  /* 0x00000814ff02a984 */ /* 0x006e640008000800 */
[----:B-1----:R-:W-:-:S05]  /*1120*/  @!P2 LOP3.LUT R2, R2, 0x8000, RZ, 0xb8, !PT ;  /* 0x000080000202a812 */ /* 0x002fca00078eb8ff */
[----:B------:R1:W-:Y:S02]  /*1130*/  @!P2 STS [UR20+0x8], R2 ;  /* 0x00000802ff00a988 */ /* 0x0003e40008000814 */
.L_x_44:
[----:B------:R-:W-:Y:S05]  /*1140*/  BSYNC B4 ;  /* 0x0000000000047941 */ /* 0x000fea0003800000 */
.L_x_39:
[----:B------:R-:W-:Y:S05]  /*1150*/  WARPSYNC.ALL ;  /* 0x0000000000007948 */ /* 0x000fea0003800000 */
[----:B------:R-:W-:Y:S01]  /*1160*/  UIADD3 UR5, UR5, 0x100, URZ ;  /* 0x0000010005057890 */ /* 0x000fe2000fffe03f */
[----:B------:R-:W-:Y:S01]  /*1170*/  ISETP.GE.AND P1, PT, R8, 0x1, PT ;  /* 0x000000010800780c */ /* 0x000fe20003f26270 */
[----:B------:R-:W-:Y:S01]  /*1180*/  IMAD.MOV.U32 R24, RZ, RZ, RZ ;  /* 0x000000ffff187224 */ /* 0x000fe200078e00ff */
[----:B------:R-:W-:Y:S01]  /*1190*/  SHF.R.U32.HI R7, RZ, 0x5, R0 ;  /* 0x00000005ff077819 */ /* 0x000fe20000011600 */
[----:B------:R-:W-:-:S04]  /*11a0*/  UIADD3 UR26, UP0, UR5, UR26, URZ ;  /* 0x0000001a051a7290 */ /* 0x000fc8000ff1e03f */
[----:B------:R-:W-:Y:S01]  /*11b0*/  ULEA.HI.X.SX32 UR27, UR5, UR27, 0x1, UP0 ;  /* 0x0000001b051b7291 */ /* 0x000fe200080f0e3f */
[----:B------:R-:W-:Y:S11]  /*11c0*/  @P0 BRA `(.L_x_45) ;  /* 0x0000000000280947 */ /* 0x000ff60003800000 */
[----:B-12---:R-:W3:Y:S01]  /*11d0*/  S2R R2, SR_LANEID ;  /* 0x0000000000027919 */ /* 0x006ee20000000000 */
[----:B------:R-:W-:Y:S05]  /*11e0*/  WARPSYNC.ALL ;  /* 0x0000000000007948 */ /* 0x000fea0003800000 */
[----:B---34-:R-:W-:-:S05]  /*11f0*/  IMAD.SHL.U32 R4, R2, 0x4, RZ ;  /* 0x0000000402047824 */ /* 0x018fca00078e00ff */
[----:B------:R-:W1:Y:S01]  /*1200*/  LDS R5, [R4+UR20] ;  /* 0x0000001404057984 */ /* 0x000e620008000800 */
[----:B------:R-:W-:-:S05]  /*1210*/  IADD3 R2, P3, R4, UR26, RZ ;  /* 0x0000001a04027c10 */ /* 0x000fca000ff7e0ff */
[----:B------:R-:W-:-:S05]  /*1220*/  IMAD.X R3, RZ, RZ, UR27, P3 ;  /* 0x0000001bff037e24 */ /* 0x000fca00098e06ff */
[----:B-1----:R1:W2:Y:S01]  /*1230*/  ATOMG.E.EXCH.STRONG.GPU PT, RZ, [R2], R5 ;  /* 0x0000000502ff73a8 */ /* 0x0022a200041ee100 */
[----:B------:R-:W-:-:S04]  /*1240*/  DEPBAR {5,4,3,2,1,0} ;  /* 0x0000003f0000791a */ /* 0x000fc80000000000 */
[----:B------:R1:W-:Y:S01]  /*1250*/  UTMACCTL.IV [UR26] ;  /* 0x000000001a0079b9 */ /* 0x0003e20008000000 */
[----:B------:R-:W-:Y:S01]  /*1260*/  NOP ;  /* 0x0000000000007918 */ /* 0x000fe20000000000 */
.L_x_45:
[----:B------:R-:W-:Y:S05]  /*1270*/  @P0 BRA `(.L_x_46) ;  /* 0x00000000000c0947 */ /* 0x000fea0003800000 */
[----:B------:R0:W-:Y:S01]  /*1280*/  UTMACMDFLUSH ;  /* 0x00000000000079b7 */ /* 0x0001e20000000000 */
[----:B------:R-:W-:Y:S05]  /*1290*/  @P0 BRA `(.L_x_46) ;  /* 0x0000000000040947 */ /* 0x000fea0003800000 */
[----:B------:R-:W-:-:S04]  /*12a0*/  DEPBAR.LE SB0, 0x0 ;  /* 0x000080000000791a */ /* 0x000fc80000000000 */
.L_x_46:
[----:B------:R-:W-:Y:S05]  /*12b0*/  WARPSYNC.ALL ;  /* 0x0000000000007948 */ /* 0x000fea0003800000 */
[----:B--2---:R-:W-:Y:S01]  /*12c0*/  BAR.SYNC.DEFER_BLOCKING 0x0 ;  /* 0x0000000000007b1d */ /* 0x004fe20000010000 */
[----:B------:R-:W-:Y:S01]  /*12d0*/  R2UR UR21, R7 ;  /* 0x00000000071572ca */ /* 0x000fe200000e0000 */
[----:B------:R-:W-:Y:S01]  /*12e0*/  USHF.L.U32 UR15, UR32, 0x7, URZ ;  /* 0x00000007200f7899 */ /* 0x000fe2000800063f */
[----:B------:R-:W-:Y:S01]  /*12f0*/  IMAD.MOV.U32 R25, RZ, RZ, RZ ;  /* 0x000000ffff197224 */ /* 0x000fe200078e00ff */
[----:B------:R-:W-:Y:S01]  /*1300*/  USHF.L.U32 UR11, UR33, 0x6, URZ ;  /* 0x00000006210b7899 */ /* 0x000fe2000800063f */
[----:B------:R-:W-:Y:S01]  /*1310*/  CS2R R26, SRZ ;  /* 0x00000000001a7805 */ /* 0x000fe2000001ff00 */
[----:B------:R-:W-:Y:S01]  /*1320*/  VOTEU.ALL UP0, P2 ;  /* 0x00000000003f7886 */ /* 0x000fe20001000000 */
[----:B------:R-:W-:Y:S01]  /*1330*/  UMOV UR6, 0x1 ;  /* 0x0000000100067882 */ /* 0x000fe20000000000 */
[----:B------:R-:W-:Y:S01]  /*1340*/  VOTEU.ALL UP1, P2 ;  /* 0x00000000003f7886 */ /* 0x000fe20001020000 */
[----:B------:R-:W-:-:S02]  /*1350*/  CS2R R28, SRZ ;  /* 0x00000000001c7805 */ /* 0x000fc4000001ff00 */
[----:B------:R-:W-:Y:S01]  /*1360*/  CS2R R30, SRZ ;  /* 0x00000000001e7805 */ /* 0x000fe2000001ff00 */
[----:B------:R-:W-:-:S04]  /*1370*/  @!UP0 UIADD3 UR8, -UR6, 0x100000, URZ ;  /* 0x0010000006088890 */ /* 0x000fc8000fffe13f */
[----:B------:R-:W-:Y:S02]  /*1380*/  @!UP0 USHF.L.U32 UR9, UR8, 0xb, URZ ;  /* 0x0000000b08098899 */ /* 0x000fe4000800063f */
[----:B------:R-:W-:Y:S01]  /*1390*/  @!UP0 USHF.L.U32 UR8, UR8, 0x1, URZ ;  /* 0x0000000108088899 */ /* 0x000fe2000800063f */
[----:B------:R-:W-:Y:S01]  /*13a0*/  CS2R R32, SRZ ;  /* 0x0000000000207805 */ /* 0x000fe2000001ff00 */
[----:B------:R-:W-:-:S04]  /*13b0*/  @!UP0 UIADD3 UR6, -UR6, 0x100000, URZ ;  /* 0x0010000006068890 */ /* 0x000fc8000fffe13f */
[----:B------:R-:W-:Y:S02]  /*13c0*/  @!UP0 USHF.L.U32 UR7, UR6, 0xb, URZ ;  /* 0x0000000b06078899 */ /* 0x000fe4000800063f */
[----:B------:R-:W-:Y:S01]  /*13d0*/  @!UP0 USHF.L.U32 UR6, UR6, 0x1, URZ ;  /* 0x0000000106068899 */ /* 0x000fe2000800063f */
[----:B------:R-:W-:Y:S01]  /*13e0*/  CS2R R34, SRZ ;  /* 0x0000000000227805 */ /* 0x000fe2000001ff00 */
[----:B------:R-:W-:Y:S01]  /*13f0*/  VOTEU.ALL UP0, P2 ;  /* 0x00000000003f7886 */ /* 0x000fe20001000000 */
[----:B------:R-:W-:Y:S02]  /*1400*/  CS2R R36, SRZ ;  /* 0x0000000000247805 */ /* 0x000fe4000001ff00 */
[----:B------:R-:W-:Y:S02]  /*1410*/  CS2R R38, SRZ ;  /* 0x0000000000267805 */ /* 0x000fe4000001ff00 */
[----:B------:R-:W-:Y:S02]  /*1420*/  CS2R R40, SRZ ;  /* 0x0000000000287805 */ /* 0x000fe4000001ff00 */
[----:B------:R-:W-:-:S02]  /*1430*/  CS2R R42, SRZ ;  /* 0x00000000002a7805 */ /* 0x000fc4000001ff00 */
[----:B------:R-:W-:Y:S02]  /*1440*/  CS2R R44, SRZ ;  /* 0x00000000002c7805 */ /* 0x000fe4000001ff00 */
[----:B------:R-:W-:Y:S02]  /*1450*/  CS2R R46, SRZ ;  /* 0x00000000002e7805 */ /* 0x000fe4000001ff00 */
[----:B------:R-:W-:Y:S02]  /*1460*/  CS2R R48, SRZ ;  /* 0x0000000000307805 */ /* 0x000fe4000001ff00 */
[----:B------:R-:W-:Y:S01]  /*1470*/  CS2R R50, SRZ ;  /* 0x0000000000327805 */ /* 0x000fe2000001ff00 */
[----:B------:R-:W2:Y:S02]  /*1480*/  FENCE.VIEW.ASYNC.S ;  /* 0x00000000000073c6 */ /* 0x000ea40000000000 */
[----:B--2---:R2:W4:Y:S02]  /*1490*/  @!UP0 SYNCS.EXCH.64 URZ, [UR20+0xc000], UR8 ;  /* 0x00c00008143f85b2 */ /* 0x0045240008000100 */
[----:B----4-:R-:W-:Y:S01]  /*14a0*/  BAR.SYNC.DEFER_BLOCKING 0x0 ;  /* 0x0000000000007b1d */ /* 0x010fe20000010000 */
[----:B------:R-:W-:-:S02]  /*14b0*/  CS2R R52, SRZ ;  /* 0x0000000000347805 */ /* 0x000fc4000001ff00 */
[----:B------:R-:W-:-:S03]  /*14c0*/  CS2R R54, SRZ ;  /* 0x0000000000367805 */ /* 0x000fc6000001ff00 */
[----:B------:R2:W4:Y:S01]  /*14d0*/  @!UP1 SYNCS.EXCH.64 URZ, [UR20+0xc008], UR6 ;  /* 0x00c00806143f95b2 */ /* 0x0005220008000100 */
[----:B------:R-:W-:Y:S05]  /*14e0*/  @!P1 BRA `(.L_x_47) ;  /* 0x0000000400509947 */ /* 0x000fea0003800000 */
[----:B------:R-:W-:Y:S02]  /*14f0*/  CS2R R24, SRZ ;  /* 0x0000000000187805 */ /* 0x000fe4000001ff00 */
[----:B------:R-:W-:Y:S02]  /*1500*/  CS2R R26, SRZ ;  /* 0x00000000001a7805 */ /* 0x000fe4000001ff00 */
[----:B------:R-:W-:Y:S02]  /*1510*/  CS2R R28, SRZ ;  /* 0x00000000001c7805 */ /* 0x000fe4000001ff00 */
[----:B------:R-:W-:Y:S02]  /*1520*/  CS2R R30, SRZ ;  /* 0x00000000001e7805 */ /* 0x000fe4000001ff00 */
[----:B------:R-:W-:Y:S02]  /*1530*/  CS2R R32, SRZ ;  /* 0x0000000000207805 */ /* 0x000fe4000001ff00 */
[----:B------:R-:W-:-:S02]  /*1540*/  CS2R R34, SRZ ;  /* 0x0000000000227805 */ /* 0x000fc4000001ff00 */
        /* <DEDUP_REMOVED lines=10> */
[----:B------:R-:W-:Y:S01]  /*15f0*/  UMOV UR5, URZ ;  /* 0x0000003f00057c82 */ /* 0x000fe20008000000 */
[----:B------:R-:W-:-:S05]  /*1600*/  UMOV UR10, URZ ;  /* 0x0000003f000a7c82 */ /* 0x000fca0008000000 */
.L_x_49:
[----:B----4-:R-:W-:Y:S01]  /*1610*/  BAR.SYNC.DEFER_BLOCKING 0x0 ;  /* 0x0000000000007b1d */ /* 0x010fe20000010000 */
[----:B------:R-:W-:Y:S01]  /*1620*/  ULEA UR18, UR5, UR20, 0x3 ;  /* 0x0000001405127291 */ /* 0x000fe2000f8e183f */
[----:B-1----:R-:W-:Y:S01]  /*1630*/  @!P2 IMAD.MOV.U32 R2, RZ, RZ, 0x6000 ;  /* 0x00006000ff02a424 */ /* 0x002fe200078e00ff */
[----:B------:R-:W-:Y:S01]  /*1640*/  ELECT P0, URZ, PT ;  /* 0x00000000003f782f */ /* 0x000fe20003800000 */
[----:B--2---:R-:W-:-:S03]  /*1650*/  ULEA UR8, UR5, UR20, 0xd ;  /* 0x0000001405087291 */ /* 0x004fc6000f8e683f */
[----:B------:R-:W-:Y:S02]  /*1660*/  ISETP.LT.U32.AND P0, PT, R6, 0x20, P0 ;  /* 0x000000200600780c */ /* 0x000fe40000701070 */
[----:B------:R-:W-:Y:S01]  /*1670*/  ELECT P1, URZ, PT ;  /* 0x00000000003f782f */ /* 0x000fe20003820000 */
[----:B------:R-:W-:-:S03]  /*1680*/  UIADD3 UR8, UR8, 0x8000, URZ ;  /* 0x0000800008087890 */ /* 0x000fc6000fffe03f */
[----:B------:R-:W-:Y:S01]  /*1690*/  ISETP.LT.U32.AND P1, PT, R6, 0x20, P1 ;  /* 0x000000200600780c */ /* 0x000fe20000f21070 */
[----:B------:R-:W-:Y:S01]  /*16a0*/  ULEA UR12, UR5, UR20, 0xe ;  /* 0x00000014050c7291 */ /* 0x000fe2000f8e703f */
[----:B------:R-:W-:-:S05]  /*16b0*/  UMOV UR14, UR10 ;  /* 0x0000000a000e7c82 */ /* 0x000fca0008000000 */
[----:B------:R-:W-:Y:S01]  /*16c0*/  VOTEU.ANY UP0, P0 ;  /* 0x00000000003f7886 */ /* 0x000fe20000000100 */
[----:B------:R-:W-:Y:S01]  /*16d0*/  VOTEU.ANY UP2, P0 ;  /* 0x00000000003f7886 */ /* 0x000fe20000040100 */
[----:B------:R1:W-:Y:S03]  /*16e0*/  @!P2 SYNCS.ARRIVE.TRANS64 RZ, [UR18+0xc000], R2 ;  /* 0x00c00002ffffa9a7 */ /* 0x0003e60008000012 */
[----:B------:R-:W-:Y:S01]  /*16f0*/  @UP0 UIADD3 UR9, UR18, 0xc000, URZ ;  /* 0x0000c00012090890 */ /* 0x000fe2000fffe03f */
[----:B------:R-:W-:Y:S01]  /*1700*/  @UP0 UMOV UR6, UR22 ;  /* 0x0000001600060c82 */ /* 0x000fe20008000000 */
[----:B------:R-:W-:Y:S01]  /*1710*/  @UP0 UMOV UR7, UR23 ;  /* 0x0000001700070c82 */ /* 0x000fe20008000000 */
[----:B------:R-:W-:Y:S01]  /*1720*/  BAR.SYNC.DEFER_BLOCKING 0x0 ;  /* 0x0000000000007b1d */ /* 0x000fe20000010000 */
[----:B-1----:R-:W-:-:S05]  /*1730*/  IMAD.U32 R2, RZ, RZ, UR4 ;  /* 0x00000004ff027e24 */ /* 0x002fca000f8e00ff */
[----:B------:R-:W-:Y:S01]  /*1740*/  VOTEU.ANY UP1, P1 ;  /* 0x00000000003f7886 */ /* 0x000fe20000820100 */
[----:B------:R-:W-:Y:S01]  /*1750*/  VOTEU.ANY UP3, P1 ;  /* 0x00000000003f7886 */ /* 0x000fe20000860100 */
[----:B------:R-:W-:-:S03]  /*1760*/  SHF.L.U32 R2, R2, 0x1f, RZ ;  /* 0x0000001f02027819 */ /* 0x000fc600000006ff */
[----:B------:R-:W-:Y:S01]  /*1770*/  @UP1 UIADD3 UR13, UR18, 0xc000, URZ ;  /* 0x0000c000120d1890 */ /* 0x000fe2000fffe03f */
[----:B------:R-:W-:Y:S01]  /*1780*/  @UP1 UMOV UR16, UR24 ;  /* 0x0000001800101c82 */ /* 0x000fe20008000000 */
[----:B------:R-:W-:Y:S01]  /*1790*/  @UP1 UMOV UR17, UR25 ;  /* 0x0000001900111c82 */ /* 0x000fe20008000000 */
[----:B------:R1:W-:Y:S01]  /*17a0*/  @UP2 UTMALDG.2D [UR8], [UR6] ;  /* 0x00000008060025b4 */ /* 0x0003e20008008000 */
[----:B------:R2:W-:Y:S06]  /*17b0*/  MEMBAR.ALL.CTA ;  /* 0x0000000000007992 */ /* 0x0005ec0000008000 */
[----:B--2---:R-:W2:Y:S02]  /*17c0*/  FENCE.VIEW.ASYNC.S ;  /* 0x00000000000073c6 */ /* 0x004ea40000000000 */
[----:B--2---:R-:W-:Y:S06]  /*17d0*/  BAR.SYNC.DEFER_BLOCKING 0x0 ;  /* 0x0000000000007b1d */ /* 0x004fec0000010000 */
[----:B------:R1:W-:Y:S02]  /*17e0*/  @UP3 UTMALDG.2D [UR12], [UR16] ;  /* 0x0000000c100035b4 */ /* 0x0003e40008008000 */
[----:B------:R-:W-:Y:S06]  /*17f0*/  BAR.SYNC.DEFER_BLOCKING 0x0 ;  /* 0x0000000000007b1d */ /* 0x000fec0000010000 */
[----:B------:R-:W2:Y:S02]  /*1800*/  SYNCS.PHASECHK.TRANS64.TRYWAIT P0, [UR18+0xc000], R2 ;  /* 0x00c00002ff0075a7 */ /* 0x000ea40008000152 */
[----:B-12---:R-:W-:Y:S05]  /*1810*/  @!P0 BRA `(.L_x_48) ;  /* 0x00000004006c8947 */ /* 0x006fea0003800000 */
.L_x_50:
[----:B------:R-:W-:Y:S01]  /*1820*/  USHF.L.U32 UR6, UR21, 0x7, URZ ;  /* 0x0000000715067899 */ /* 0x000fe2000800063f */
[----:B------:R-:W-:Y:S02]  /*1830*/  WARPGROUP.DEPBAR.LE gsb0, 0x0 ;  /* 0x00008000000079c5 */ /* 0x000fe40000010000 */
[----:B------:R-:W-:Y:S01]  /*1840*/  USHF.R.U32.HI UR16, URZ, 0x4, UR8 ;  /* 0x000000043f107899 */ /* 0x000fe20008011608 */
[----:B------:R-:W-:Y:S01]  /*1850*/  WARPGROUP.ARRIVE ;  /* 0x00000000000079c5 */ /* 0x000fe20000000000 */
[----:B------:R-:W-:Y:S01]  /*1860*/  ULOP3.LUT UR6, UR6, 0x200, URZ, 0xc0, !UPT ;  /* 0x0000020006067892 */ /* 0x000fe2000f8ec03f */
[----:B------:R-:W1:Y:S01]  /*1870*/  LDC R2, c[0x0][0x230] ;  /* 0x00008c00ff027b82 */ /* 0x000e620000000800 */
[----:B------:R-:W-:Y:S02]  /*1880*/  USGXT.U32 UR16, UR16, 0xe ;  /* 0x0000000e1010789a */ /* 0x000fe40008000000 */
[----:B------:R-:W-:Y:S01]  /*1890*/  ULEA.HI UR6, UR12, UR6, URZ, 0x1c ;  /* 0x000000060c067291 */ /* 0x000fe2000f8fe03f */
[----:B------:R-:W-:Y:S01]  /*18a0*/  UMOV UR17, 0x40000040 ;  /* 0x4000004000117882 */ /* 0x000fe20000000000 */
[----:B------:R-:W-:-:S02]  /*18b0*/  UMOV UR19, 0x40000040 ;  /* 0x4000004000137882 */ /* 0x000fc40000000000 */
[----:B------:R-:W-:Y:S01]  /*18c0*/  ULOP3.LUT UR18, UR6, 0x3fff, URZ, 0xc0, !UPT ;  /* 0x00003fff06127892 */ /* 0x000fe2000f8ec03f */
[----:B------:R-:W-:Y:S02]  /*18d0*/  UMOV UR7, URZ ;  /* 0x0000003f00077c82 */ /* 0x000fe40008000000 */
[----:B------:R-:W-:Y:S01]  /*18e0*/  UMOV UR6, URZ ;  /* 0x0000003f00067c82 */ /* 0x000fe20008000000 */
[----:B------:R-:W-:Y:S02]  /*18f0*/  UIADD3 UR10, UR10, 0x40, URZ ;  /* 0x000000400a0a7890 */ /* 0x000fe4000fffe03f */
[----:B------:R-:W-:-:S03]  /*1900*/  UIADD3 UR5, UR5, 0x1, URZ ;  /* 0x0000000105057890 */ /* 0x000fc6000fffe03f */
[----:B------:R-:W-:Y:S01]  /*1910*/  HGMMA.64x64x16.F32.BF16 R24, gdesc[UR16], R24 ;  /* 0x00e00000101879f0 */ /* 0x000fe20008701818 */
[----:B------:R-:W-:Y:S02]  /*1920*/  UIADD3 UR16, UP0, UR16, 0x2, URZ ;  /* 0x0000000210107890 */ /* 0x000fe4000ff1e03f */
[----:B------:R-:W-:Y:S02]  /*1930*/  UIADD3 UR18, UP1, UR18, 0x2, URZ ;  /* 0x0000000212127890 */ /* 0x000fe4000ff3e03f */
[----:B------:R-:W-:Y:S02]  /*1940*/  UIADD3.X UR17, UR6, 0x40000040, URZ, UP0, !UPT ;  /* 0x4000004006117890 */ /* 0x000fe400087fe43f */
[----:B------:R-:W-:Y:S01]  /*1950*/  UIADD3.X UR19, UR7, 0x40000040, URZ, UP1, !UPT ;  /* 0x4000004007137890 */ /* 0x000fe20008ffe43f */
[----:B-1----:R-:W-:Y:S01]  /*1960*/  ISETP.LE.AND P0, PT, R2, UR10, PT ;  /* 0x0000000a02007c0c */ /* 0x002fe2000bf03270 */
[----:B------:R-:W-:Y:S02]  /*1970*/  UIADD3.64 UR28, UR16, 0x2, URZ ;  /* 0x00000002101c7897 */ /* 0x000fe4000fffe03f */
[----:B------:R-:W-:-:S02]  /*1980*/  UIADD3.64 UR30, UR18, 0x2, URZ ;  /* 0x00000002121e7897 */ /* 0x000fc4000fffe03f */
[----:B------:R-:W-:-:S04]  /*1990*/  UISETP.NE.U32.AND UP0, UPT, UR5, 0x2, UPT ;  /* 0x000000020500788c */ /* 0x000fc8000bf05070 */
[----:B------:R-:W-:Y:S02]  /*19a0*/  USEL UR6, URZ, 0x1, UP0 ;  /* 0x000000013f067887 */ /* 0x000fe40008000000 */
[----:B------:R-:W-:Y:S02]  /*19b0*/  USEL UR5, UR5, URZ, UP0 ;  /* 0x0000003f05057287 */ /* 0x000fe40008000000 */
[----:B------:R-:W-:Y:S01]  /*19c0*/  ULOP3.LUT UR4, UR4, UR6, URZ, 0x3c, !UPT ;  /* 0x0000000604047292 */ /* 0x000fe2000f8e3c3f */
[----:B------:R-:W-:Y:S01]  /*19d0*/  HGMMA.64x64x16.F32.BF16 R24, gdesc[UR16], R24 ;  /* 0x00e00000101879f0 */ /* 0x000fe20008701818 */
[----:B------:R-:W-:Y:S02]  /*19e0*/  UIADD3.64 UR16, UR16, 0x4, URZ ;  /* 0x0000000410107897 */ /* 0x000fe4000fffe03f */
[----:B------:R-:W-:Y:S01]  /*19f0*/  UIADD3.64 UR18, UR18, 0x4, URZ ;  /* 0x0000000412127897 */ /* 0x000fe2000fffe03f */
[----:B------:R-:W-:Y:S08]  /*1a00*/  HGMMA.64x64x16.F32.BF16 R24, gdesc[UR28], R24 ;  /* 0x00e000001c1879f0 */ /* 0x000ff00008701818 */
[----:B------:R-:W-:Y:S01]  /*1a10*/  HGMMA.64x64x16.F32.BF16 R24, gdesc[UR16], R24, gsb0 ;  /* 0x00e00000101879f0 */ /* 0x000fe20008001818 */
[----:B------:R-:W-:Y:S05]  /*1a20*/  @!P0 BRA `(.L_x_49) ;  /* 0xfffffff800f88947 */ /* 0x000fea000383ffff */
.L_x_47:
[----:B------:R-:W-:Y:S02]  /*1a30*/  WARPGROUP.DEPBAR.LE gsb0, 0x0 ;  /* 0x00008000000079c5 */ /* 0x000fe40000010000 */
[----:B----4-:R-:W-:Y:S01]  /*1a40*/  BAR.SYNC.DEFER_BLOCKING 0x0 ;  /* 0x0000000000007b1d */ /* 0x010fe20000010000 */
[C---:B-1----:R-:W-:Y:S01]  /*1a50*/  IMAD.SHL.U32 R2, R0.reuse, 0x80, RZ ;  /* 0x0000008000027824 */ /* 0x042fe200078e00ff */
[----:B------:R-:W-:Y:S01]  /*1a60*/  F2FP.BF16.F32.PACK_AB R24, R25, R24 ;  /* 0x000000181918723e */ /* 0x000fe200000010ff */
[----:B------:R-:W-:Y:S01]  /*1a70*/  IMAD.SHL.U32 R3, R0, 0x40, RZ ;  /* 0x0000004000037824 */ /* 0x000fe200078e00ff */
[----:B------:R-:W-:Y:S02]  /*1a80*/  F2FP.BF16.F32.PACK_AB R25, R27, R26 ;  /* 0x0000001a1b19723e */ /* 0x000fe400000010ff */
[----:B------:R-:W-:Y:S02]  /*1a90*/  ELECT P0, URZ, PT ;  /* 0x00000000003f782f */ /* 0x000fe40003800000 */
[----:B------:R-:W-:Y:S01]  /*1aa0*/  LOP3.LUT R2, R2, 0x780, RZ, 0xc0, !PT ;  /* 0x0000078002027812 */ /* 0x000fe200078ec0ff */
[----:B------:R-:W-:Y:S01]  /*1ab0*/  ULOP3.LUT UR21, UR21, 0x1, URZ, 0xc0, !UPT ;  /* 0x0000000115157892 */ /* 0x000fe2000f8ec03f */
[----:B------:R-:W-:Y:S01]  /*1ac0*/  F2FP.BF16.F32.PACK_AB R32, R33, R32 ;  /* 0x000000202120723e */ /* 0x000fe200000010ff */
[----:B------:R-:W-:Y:S01]  /*1ad0*/  UMOV UR10, UR11 ;  /* 0x0000000b000a7c82 */ /* 0x000fe20008000000 */
[----:B---3--:R-:W-:Y:S01]  /*1ae0*/  LOP3.LUT R4, R2, 0x3800, R3, 0xf8, !PT ;  /* 0x0000380002047812 */ /* 0x008fe200078ef803 */
[----:B------:R-:W-:Y:S01]  /*1af0*/  IMAD.SHL.U32 R2, R0, 0x10, RZ ;  /* 0x0000001000027824 */ /* 0x000fe200078e00ff */
[----:B------:R-:W-:Y:S01]  /*1b00*/  F2FP.BF16.F32.PACK_AB R26, R29, R28 ;  /* 0x0000001c1d1a723e */ /* 0x000fe200000010ff */
[----:B--2---:R-:W-:Y:S01]  /*1b10*/  ULEA UR9, UR21, UR15, 0x6 ;  /* 0x0000000f15097291 */ /* 0x004fe2000f8e303f */
[----:B------:R-:W-:Y:S01]  /*1b20*/  F2FP.BF16.F32.PACK_AB R27, R31, R30 ;  /* 0x0000001e1f1b723e */ /* 0x000fe200000010ff */
[----:B------:R-:W-:Y:S01]  /*1b30*/  ULEA UR8, UR21, UR20, 0xd ;  /* 0x0000001415087291 */ /* 0x000fe2000f8e683f */
[----:B------:R-:W-:-:S02]  /*1b40*/  LOP3.LUT R3, R2, 0x70, RZ, 0xc0, !PT ;  /* 0x0000007002037812 */ /* 0x000fc400078ec0ff */
[----:B------:R-:W-:Y:S02]  /*1b50*/  F2FP.BF16.F32.PACK_AB R33, R35, R34 ;  /* 0x000000222321723e */ /* 0x000fe400000010ff */
[----:B------:R-:W-:Y:S02]  /*1b60*/  LOP3.LUT R3, R3, 0x10, R0, 0x78, !PT ;  /* 0x0000001003037812 */ /* 0x000fe400078e7800 */
[----:B------:R-:W-:Y:S01]  /*1b70*/  F2FP.BF16.F32.PACK_AB R40, R41, R40 ;  /* 0x000000282928723e */ /* 0x000fe200000010ff */
[----:B------:R-:W1:Y:S02]  /*1b80*/  @!P2 SYNCS.CCTL.IV [UR20+0xc000] ;  /* 0x00c00000ff00a9b1 */ /* 0x000e640008000014 */
[----:B-1----:R-:W-:Y:S01]  /*1b90*/  BAR.SYNC.DEFER_BLOCKING 0x0 ;  /* 0x0000000000007b1d */ /* 0x002fe20000010000 */
[----:B------:R-:W-:Y:S02]  /*1ba0*/  LOP3.LUT R3, R4, R3, RZ, 0xfc, !PT ;  /* 0x0000000304037212 */ /* 0x000fe400078efcff */
[----:B------:R-:W-:-:S02]  /*1bb0*/  F2FP.BF16.F32.PACK_AB R34, R37, R36 ;  /* 0x000000242522723e */ /* 0x000fc400000010ff */
[C---:B------:R-:W-:Y:S01]  /*1bc0*/  LOP3.LUT R2, R3.reuse, 0x20, RZ, 0x3c, !PT ;  /* 0x0000002003027812 */ /* 0x040fe200078e3cff */
[C---:B------:R-:W-:Y:S01]  /*1bd0*/  VIADD R0, R3.reuse, UR20 ;  /* 0x0000001403007c36 */ /* 0x040fe20008000000 */
[C---:B------:R-:W-:Y:S02]  /*1be0*/  LOP3.LUT R4, R3.reuse, 0x40, RZ, 0x3c, !PT ;  /* 0x0000004003047812 */ /* 0x040fe400078e3cff */
[----:B------:R-:W-:Y:S01]  /*1bf0*/  LOP3.LUT R3, R3, 0x60, RZ, 0x3c, !PT ;  /* 0x0000006003037812 */ /* 0x000fe200078e3cff */
[----:B------:R-:W-:Y:S01]  /*1c00*/  VIADD R2, R2, UR20 ;  /* 0x0000001402027c36 */ /* 0x000fe20008000000 */
[----:B------:R-:W-:Y:S01]  /*1c10*/  F2FP.BF16.F32.PACK_AB R35, R39, R38 ;  /* 0x000000262723723e */ /* 0x000fe200000010ff */
[----:B------:R-:W-:Y:S01]  /*1c20*/  VIADD R4, R4, UR20 ;  /* 0x0000001404047c36 */ /* 0x000fe20008000000 */
[----:B------:R-:W-:Y:S01]  /*1c30*/  F2FP.BF16.F32.PACK_AB R41, R43, R42 ;  /* 0x0000002a2b29723e */ /* 0x000fe200000010ff */
[----:B------:R-:W-:Y:S01]  /*1c40*/  VIADD R3, R3, UR20 ;  /* 0x0000001403037c36 */ /* 0x000fe20008000000 */
[----:B------:R-:W-:-:S02]  /*1c50*/  F2FP.BF16.F32.PACK_AB R48, R49, R48 ;  /* 0x000000303130723e */ /* 0x000fc400000010ff */
[----:B------:R-:W-:Y:S02]  /*1c60*/  F2FP.BF16.F32.PACK_AB R42, R45, R44 ;  /* 0x0000002c2d2a723e */ /* 0x000fe400000010ff */
[----:B------:R-:W-:Y:S02]  /*1c70*/  F2FP.BF16.F32.PACK_AB R43, R47, R46 ;  /* 0x0000002e2f2b723e */ /* 0x000fe400000010ff */
[----:B------:R-:W-:Y:S02]  /*1c80*/  F2FP.BF16.F32.PACK_AB R49, R51, R50 ;  /* 0x000000323331723e */ /* 0x000fe400000010ff */
[----:B------:R-:W-:Y:S01]  /*1c90*/  F2FP.BF16.F32.PACK_AB R50, R53, R52 ;  /* 0x000000343532723e */ /* 0x000fe200000010ff */
[----:B------:R-:W1:Y:S01]  /*1ca0*/  @!P2 SYNCS.CCTL.IV [UR20+0xc008] ;  /* 0x00c00800ff00a9b1 */ /* 0x000e620008000014 */
[----:B------:R-:W-:Y:S01]  /*1cb0*/  F2FP.BF16.F32.PACK_AB R51, R55, R54 ;  /* 0x000000363733723e */ /* 0x000fe200000010ff */
[----:B-1----:R-:W-:Y:S01]  /*1cc0*/  STSM.16.M88.4 [R0], R24 ;  /* 0x0000001800007844 */ /* 0x002fe20000000200 */
[----:B------:R-:W-:-:S03]  /*1cd0*/  ISETP.LT.U32.AND P0, PT, R6, 0x40, P0 ;  /* 0x000000400600780c */ /* 0x000fc60000701070 */
[----:B------:R-:W-:Y:S04]  /*1ce0*/  STSM.16.M88.4 [R2], R32 ;  /* 0x0000002002007844 */ /* 0x000fe80000000200 */
[----:B------:R-:W-:Y:S04]  /*1cf0*/  STSM.16.M88.4 [R4], R40 ;  /* 0x0000002804007844 */ /* 0x000fe80000000200 */
[----:B------:R-:W-:Y:S02]  /*1d00*/  STSM.16.M88.4 [R3], R48 ;  /* 0x0000003003007844 */ /* 0x000fe40000000200 */
[----:B------:R-:W-:Y:S01]  /*1d10*/  VOTEU.ANY UP0, P0 ;  /* 0x00000000003f7886 */ /* 0x000fe20000000100 */
[----:B------:R-:W-:Y:S01]  /*1d20*/  VOTEU.ANY UP1, P0 ;  /* 0x00000000003f7886 */ /* 0x000fe20000020100 */
[----:B------:R1:W-:Y:S06]  /*1d30*/  MEMBAR.ALL.CTA ;  /* 0x0000000000007992 */ /* 0x0003ec0000008000 */
[----:B-1----:R-:W1:Y:S01]  /*1d40*/  FENCE.VIEW.ASYNC.S ;  /* 0x00000000000073c6 */ /* 0x002e620000000000 */
[----:B------:R-:W-:Y:S01]  /*1d50*/  @UP0 UMOV UR6, UR26 ;  /* 0x0000001a00060c82 */ /* 0x000fe20008000000 */
[----:B------:R-:W-:Y:S01]  /*1d60*/  @UP0 UMOV UR7, UR27 ;  /* 0x0000001b00070c82 */ /* 0x000fe20008000000 */
[----:B-1----:R-:W-:Y:S06]  /*1d70*/  BAR.SYNC.DEFER_BLOCKING 0x0 ;  /* 0x0000000000007b1d */ /* 0x002fec0000010000 */
[----:B------:R1:W-:Y:S01]  /*1d80*/  @UP1 UTMASTG.2D [UR8], [UR6] ;  /* 0x00000008060013b5 */ /* 0x0003e20008008000 */
[----:B------:R0:W-:Y:S01]  /*1d90*/  UTMACMDFLUSH ;  /* 0x00000000000079b7 */ /* 0x0001e20000000000 */
[----:B------:R-:W-:-:S04]  /*1da0*/  DEPBAR.LE SB0, 0x0 ;  /* 0x000080000000791a */ /* 0x000fc80000000000 */
[----:B------:R-:W-:Y:S06]  /*1db0*/  BAR.SYNC.DEFER_BLOCKING 0x0 ;  /* 0x0000000000007b1d */ /* 0x000fec0000010000 */
[----:B-1----:R-:W-:Y:S05]  /*1dc0*/  EXIT ;  /* 0x000000000000794d */ /* 0x002fea0003800000 */
.L_x_48:
[----:B------:R-:W1:Y:S02]  /*1dd0*/  SYNCS.PHASECHK.TRANS64.TRYWAIT P0, [UR18+0xc000], R2 ;  /* 0x00c00002ff0075a7 */ /* 0x000e640008000152 */
[----:B-1----:R-:W-:Y:S05]  /*1de0*/  @!P0 BRA `(.L_x_48) ;  /* 0xfffffffc00f88947 */ /* 0x002fea000383ffff */
[----:B------:R-:W-:Y:S05]  /*1df0*/  BRA `(.L_x_50) ;  /* 0xfffffff800887947 */ /* 0x000fea000383ffff */
.L_x_51:
[----:B------:R-:W-:-:S00]  /*1e00*/  BRA `(.L_x_51) ;  /* 0xfffffffc00fc7947 */ /* 0x000fc0000383ffff */
[----:B------:R-:W-:-:S00]  /*1e10*/  NOP ;  /* 0x0000000000007918 */ /* 0x000fc00000000000 */
        /* <DEDUP_REMOVED lines=14> */
.L_x_52:


//--------------------- .nv.shared.gluon_wgmma    --------------------------
	.section	.nv.shared.gluon_wgmma,"aw",@nobits
	.sectionflags	@""
	.align	16
	.zero		1024


//--------------------- .nv.shared.reserved.0     --------------------------
	.section	.nv.shared.reserved.0,"aw",@nobits
	.weak		__nv_reservedSMEM_offset_0_alias
	.size		__nv_reservedSMEM_offset_0_alias, 0, 0
	.other		__nv_reservedSMEM_offset_0_alias,@"STO_CUDA_RESERVED_SHARED STV_DEFAULT"
__nv_reservedSMEM_offset_0_alias:
	.zero		0


//--------------------- .nv.constant0.gluon_wgmma --------------------------
	.section	.nv.constant0.gluon_wgmma,"a",@progbits
	.sectionflags	@""
	.align	4
.nv.constant0.gluon_wgmma:
	.zero		608


//--------------------- SYMBOLS --------------------------

	.type		.nv.reservedSmem.offset0,@object
	.size		.nv.reservedSmem.offset0,0x4
